//
// Generated by NVIDIA NVVM Compiler
//
// Compiler Build ID: CL-36424714
// Cuda compilation tools, release 13.0, V13.0.88
// Based on NVVM 20.0.0
//

.version 9.0
.target sm_100
.address_size 64

	// .globl	_Z22image_smoothing_kernaliiiiPfS_

.visible .entry _Z22image_smoothing_kernaliiiiPfS_(
	.param .u32 _Z22image_smoothing_kernaliiiiPfS__param_0,
	.param .u32 _Z22image_smoothing_kernaliiiiPfS__param_1,
	.param .u32 _Z22image_smoothing_kernaliiiiPfS__param_2,
	.param .u32 _Z22image_smoothing_kernaliiiiPfS__param_3,
	.param .u64 .ptr .align 1 _Z22image_smoothing_kernaliiiiPfS__param_4,
	.param .u64 .ptr .align 1 _Z22image_smoothing_kernaliiiiPfS__param_5
)
{
	.reg .pred 	%p<95>;
	.reg .b32 	%r<205>;
	.reg .b32 	%f<153>;
	.reg .b64 	%rd<47>;

	ld.param.u32 	%r97, [_Z22image_smoothing_kernaliiiiPfS__param_0];
	ld.param.u32 	%r94, [_Z22image_smoothing_kernaliiiiPfS__param_1];
	ld.param.u32 	%r95, [_Z22image_smoothing_kernaliiiiPfS__param_2];
	ld.param.u32 	%r96, [_Z22image_smoothing_kernaliiiiPfS__param_3];
	ld.param.u64 	%rd7, [_Z22image_smoothing_kernaliiiiPfS__param_4];
	ld.param.u64 	%rd8, [_Z22image_smoothing_kernaliiiiPfS__param_5];
	cvta.to.global.u64 	%rd1, %rd8;
	cvta.to.global.u64 	%rd2, %rd7;
	mov.u32 	%r98, %ctaid.x;
	mov.u32 	%r99, %ntid.x;
	mov.u32 	%r100, %tid.x;
	mad.lo.s32 	%r1, %r98, %r99, %r100;
	mov.u32 	%r101, %ctaid.y;
	mov.u32 	%r102, %ntid.y;
	mov.u32 	%r103, %tid.y;
	mad.lo.s32 	%r104, %r101, %r102, %r103;
	setp.ge.s32 	%p6, %r1, %r94;
	setp.ge.s32 	%p7, %r104, %r97;
	or.pred  	%p8, %p6, %p7;
	@%p8 bra 	$L__BB0_65;
	setp.lt.s32 	%p9, %r95, 1;
	@%p9 bra 	$L__BB0_13;
	mad.lo.s32 	%r106, %r94, %r104, %r1;
	mul.lo.s32 	%r3, %r106, %r95;
	and.b32  	%r4, %r95, 7;
	setp.lt.u32 	%p10, %r95, 8;
	mov.b32 	%r172, 0;
	@%p10 bra 	$L__BB0_5;
	and.b32  	%r172, %r95, 2147483640;
	mov.b32 	%r170, 0;
$L__BB0_4:
	.pragma "nounroll";
	add.s32 	%r108, %r170, %r3;
	mul.wide.s32 	%rd9, %r108, 4;
	add.s64 	%rd10, %rd1, %rd9;
	mov.b32 	%r109, 0;
	st.global.u32 	[%rd10], %r109;
	st.global.u32 	[%rd10+4], %r109;
	st.global.u32 	[%rd10+8], %r109;
	st.global.u32 	[%rd10+12], %r109;
	st.global.u32 	[%rd10+16], %r109;
	st.global.u32 	[%rd10+20], %r109;
	st.global.u32 	[%rd10+24], %r109;
	st.global.u32 	[%rd10+28], %r109;
	add.s32 	%r170, %r170, 8;
	setp.ne.s32 	%p11, %r170, %r172;
	@%p11 bra 	$L__BB0_4;
$L__BB0_5:
	setp.eq.s32 	%p12, %r4, 0;
	@%p12 bra 	$L__BB0_13;
	and.b32  	%r9, %r95, 3;
	setp.lt.u32 	%p13, %r4, 4;
	@%p13 bra 	$L__BB0_8;
	add.s32 	%r110, %r172, %r3;
	mul.wide.s32 	%rd11, %r110, 4;
	add.s64 	%rd12, %rd1, %rd11;
	mov.b32 	%r111, 0;
	st.global.u32 	[%rd12], %r111;
	st.global.u32 	[%rd12+4], %r111;
	st.global.u32 	[%rd12+8], %r111;
	st.global.u32 	[%rd12+12], %r111;
	add.s32 	%r172, %r172, 4;
$L__BB0_8:
	setp.eq.s32 	%p14, %r9, 0;
	@%p14 bra 	$L__BB0_13;
	setp.eq.s32 	%p15, %r9, 1;
	@%p15 bra 	$L__BB0_11;
	add.s32 	%r112, %r172, %r3;
	mul.wide.s32 	%rd13, %r112, 4;
	add.s64 	%rd14, %rd1, %rd13;
	mov.b32 	%r113, 0;
	st.global.u32 	[%rd14], %r113;
	st.global.u32 	[%rd14+4], %r113;
	add.s32 	%r172, %r172, 2;
$L__BB0_11:
	and.b32  	%r114, %r95, 1;
	setp.eq.b32 	%p16, %r114, 1;
	not.pred 	%p17, %p16;
	@%p17 bra 	$L__BB0_13;
	add.s32 	%r115, %r172, %r3;
	mul.wide.s32 	%rd15, %r115, 4;
	add.s64 	%rd16, %rd1, %rd15;
	mov.b32 	%r116, 0;
	st.global.u32 	[%rd16], %r116;
$L__BB0_13:
	neg.s32 	%r185, %r96;
	setp.lt.s32 	%p18, %r96, 0;
	mov.b32 	%r191, 0;
	@%p18 bra 	$L__BB0_39;
	setp.gt.s32 	%p19, %r95, 0;
	mad.lo.s32 	%r118, %r94, %r104, %r1;
	mul.lo.s32 	%r15, %r118, %r95;
	@%p19 bra 	$L__BB0_21;
	sub.s32 	%r120, %r1, %r96;
	setp.lt.s32 	%p20, %r120, 0;
	setp.ge.s32 	%p21, %r120, %r94;
	or.pred  	%p1, %p20, %p21;
	sub.s32 	%r16, 1, %r96;
	and.b32  	%r17, %r96, 1;
	add.s32 	%r121, %r16, %r1;
	setp.lt.s32 	%p22, %r121, 0;
	setp.ge.s32 	%p23, %r121, %r94;
	or.pred  	%p2, %p22, %p23;
	add.s32 	%r122, %r120, 2;
	setp.lt.s32 	%p24, %r122, 0;
	setp.ge.s32 	%p25, %r122, %r94;
	or.pred  	%p3, %p24, %p25;
	sub.s32 	%r18, 3, %r96;
	mov.b32 	%r191, 0;
$L__BB0_16:
	setp.eq.s32 	%p26, %r17, 0;
	add.s32 	%r123, %r185, %r104;
	setp.lt.s32 	%p27, %r123, 0;
	setp.ge.s32 	%p28, %r123, %r97;
	or.pred  	%p5, %p27, %p28;
	or.pred  	%p30, %p1, %p5;
	not.pred 	%p31, %p30;
	selp.u32 	%r124, 1, 0, %p31;
	add.s32 	%r191, %r191, %r124;
	mov.u32 	%r189, %r16;
	@%p26 bra 	$L__BB0_18;
	or.pred  	%p32, %p2, %p5;
	not.pred 	%p33, %p32;
	selp.u32 	%r125, 1, 0, %p33;
	add.s32 	%r126, %r191, %r125;
	or.pred  	%p34, %p3, %p5;
	not.pred 	%p35, %p34;
	selp.u32 	%r127, 1, 0, %p35;
	add.s32 	%r191, %r126, %r127;
	mov.u32 	%r189, %r18;
$L__BB0_18:
	setp.lt.u32 	%p36, %r96, 2;
	@%p36 bra 	$L__BB0_20;
$L__BB0_19:
	add.s32 	%r128, %r189, %r1;
	setp.lt.s32 	%p37, %r128, 0;
	setp.ge.s32 	%p38, %r128, %r94;
	or.pred  	%p39, %p37, %p38;
	or.pred  	%p40, %p39, %p5;
	not.pred 	%p41, %p40;
	selp.u32 	%r129, 1, 0, %p41;
	add.s32 	%r130, %r191, %r129;
	add.s32 	%r131, %r128, 1;
	setp.lt.s32 	%p42, %r131, 0;
	setp.ge.s32 	%p43, %r131, %r94;
	or.pred  	%p44, %p42, %p43;
	or.pred  	%p45, %p44, %p5;
	not.pred 	%p46, %p45;
	selp.u32 	%r132, 1, 0, %p46;
	add.s32 	%r133, %r130, %r132;
	add.s32 	%r134, %r128, 2;
	setp.lt.s32 	%p47, %r134, 0;
	setp.ge.s32 	%p48, %r134, %r94;
	or.pred  	%p49, %p47, %p48;
	or.pred  	%p50, %p49, %p5;
	not.pred 	%p51, %p50;
	selp.u32 	%r135, 1, 0, %p51;
	add.s32 	%r136, %r133, %r135;
	add.s32 	%r137, %r189, 3;
	add.s32 	%r138, %r128, 3;
	setp.lt.s32 	%p52, %r138, 0;
	setp.ge.s32 	%p53, %r138, %r94;
	or.pred  	%p54, %p52, %p53;
	or.pred  	%p55, %p54, %p5;
	not.pred 	%p56, %p55;
	selp.u32 	%r139, 1, 0, %p56;
	add.s32 	%r191, %r136, %r139;
	add.s32 	%r189, %r189, 4;
	setp.ne.s32 	%p57, %r137, %r96;
	@%p57 bra 	$L__BB0_19;
$L__BB0_20:
	add.s32 	%r56, %r185, 1;
	setp.ne.s32 	%p58, %r185, %r96;
	mov.u32 	%r185, %r56;
	@%p58 bra 	$L__BB0_16;
	bra.uni 	$L__BB0_39;
$L__BB0_21:
	and.b32  	%r19, %r95, 15;
	and.b32  	%r20, %r95, 7;
	and.b32  	%r21, %r95, 2147483632;
	and.b32  	%r22, %r95, 3;
	mov.b32 	%r191, 0;
	mov.u32 	%r174, %r185;
$L__BB0_22:
	add.s32 	%r141, %r174, %r104;
	setp.lt.s32 	%p59, %r141, 0;
	setp.ge.s32 	%p60, %r141, %r97;
	or.pred  	%p4, %p59, %p60;
	mov.u32 	%r176, %r185;
$L__BB0_23:
	mov.u32 	%r25, %r176;
	add.s32 	%r27, %r25, %r1;
	setp.lt.s32 	%p61, %r27, 0;
	setp.ge.s32 	%p62, %r27, %r94;
	or.pred  	%p63, %p61, %p62;
	or.pred  	%p64, %p63, %p4;
	@%p64 bra 	$L__BB0_37;
	setp.lt.u32 	%p65, %r95, 16;
	mad.lo.s32 	%r144, %r141, %r94, %r27;
	mul.lo.s32 	%r28, %r144, %r95;
	mov.b32 	%r183, 0;
	@%p65 bra 	$L__BB0_27;
	and.b32  	%r145, %r95, 2147483632;
	neg.s32 	%r180, %r145;
	mov.u32 	%r178, %r15;
	mov.u32 	%r179, %r28;
$L__BB0_26:
	.pragma "nounroll";
	mul.wide.s32 	%rd17, %r179, 4;
	add.s64 	%rd18, %rd2, %rd17;
	mul.wide.s32 	%rd19, %r178, 4;
	add.s64 	%rd20, %rd1, %rd19;
	ld.global.f32 	%f2, [%rd18];
	ld.global.f32 	%f3, [%rd20];
	add.f32 	%f4, %f2, %f3;
	st.global.f32 	[%rd20], %f4;
	ld.global.f32 	%f5, [%rd18+4];
	ld.global.f32 	%f6, [%rd20+4];
	add.f32 	%f7, %f5, %f6;
	st.global.f32 	[%rd20+4], %f7;
	ld.global.f32 	%f8, [%rd18+8];
	ld.global.f32 	%f9, [%rd20+8];
	add.f32 	%f10, %f8, %f9;
	st.global.f32 	[%rd20+8], %f10;
	ld.global.f32 	%f11, [%rd18+12];
	ld.global.f32 	%f12, [%rd20+12];
	add.f32 	%f13, %f11, %f12;
	st.global.f32 	[%rd20+12], %f13;
	ld.global.f32 	%f14, [%rd18+16];
	ld.global.f32 	%f15, [%rd20+16];
	add.f32 	%f16, %f14, %f15;
	st.global.f32 	[%rd20+16], %f16;
	ld.global.f32 	%f17, [%rd18+20];
	ld.global.f32 	%f18, [%rd20+20];
	add.f32 	%f19, %f17, %f18;
	st.global.f32 	[%rd20+20], %f19;
	ld.global.f32 	%f20, [%rd18+24];
	ld.global.f32 	%f21, [%rd20+24];
	add.f32 	%f22, %f20, %f21;
	st.global.f32 	[%rd20+24], %f22;
	ld.global.f32 	%f23, [%rd18+28];
	ld.global.f32 	%f24, [%rd20+28];
	add.f32 	%f25, %f23, %f24;
	st.global.f32 	[%rd20+28], %f25;
	ld.global.f32 	%f26, [%rd18+32];
	ld.global.f32 	%f27, [%rd20+32];
	add.f32 	%f28, %f26, %f27;
	st.global.f32 	[%rd20+32], %f28;
	ld.global.f32 	%f29, [%rd18+36];
	ld.global.f32 	%f30, [%rd20+36];
	add.f32 	%f31, %f29, %f30;
	st.global.f32 	[%rd20+36], %f31;
	ld.global.f32 	%f32, [%rd18+40];
	ld.global.f32 	%f33, [%rd20+40];
	add.f32 	%f34, %f32, %f33;
	st.global.f32 	[%rd20+40], %f34;
	ld.global.f32 	%f35, [%rd18+44];
	ld.global.f32 	%f36, [%rd20+44];
	add.f32 	%f37, %f35, %f36;
	st.global.f32 	[%rd20+44], %f37;
	ld.global.f32 	%f38, [%rd18+48];
	ld.global.f32 	%f39, [%rd20+48];
	add.f32 	%f40, %f38, %f39;
	st.global.f32 	[%rd20+48], %f40;
	ld.global.f32 	%f41, [%rd18+52];
	ld.global.f32 	%f42, [%rd20+52];
	add.f32 	%f43, %f41, %f42;
	st.global.f32 	[%rd20+52], %f43;
	ld.global.f32 	%f44, [%rd18+56];
	ld.global.f32 	%f45, [%rd20+56];
	add.f32 	%f46, %f44, %f45;
	st.global.f32 	[%rd20+56], %f46;
	ld.global.f32 	%f47, [%rd18+60];
	ld.global.f32 	%f48, [%rd20+60];
	add.f32 	%f49, %f47, %f48;
	st.global.f32 	[%rd20+60], %f49;
	add.s32 	%r180, %r180, 16;
	add.s32 	%r179, %r179, 16;
	add.s32 	%r178, %r178, 16;
	setp.eq.s32 	%p66, %r180, 0;
	mov.u32 	%r183, %r21;
	@%p66 bra 	$L__BB0_27;
	bra.uni 	$L__BB0_26;
$L__BB0_27:
	add.s32 	%r191, %r191, 1;
	setp.eq.s32 	%p67, %r19, 0;
	@%p67 bra 	$L__BB0_37;
	add.s32 	%r146, %r19, -1;
	setp.lt.u32 	%p68, %r146, 7;
	@%p68 bra 	$L__BB0_30;
	add.s32 	%r147, %r183, %r28;
	mul.wide.s32 	%rd21, %r147, 4;
	add.s64 	%rd22, %rd2, %rd21;
	ld.global.f32 	%f50, [%rd22];
	add.s32 	%r148, %r183, %r15;
	mul.wide.s32 	%rd23, %r148, 4;
	add.s64 	%rd24, %rd1, %rd23;
	ld.global.f32 	%f51, [%rd24];
	add.f32 	%f52, %f50, %f51;
	st.global.f32 	[%rd24], %f52;
	ld.global.f32 	%f53, [%rd22+4];
	ld.global.f32 	%f54, [%rd24+4];
	add.f32 	%f55, %f53, %f54;
	st.global.f32 	[%rd24+4], %f55;
	ld.global.f32 	%f56, [%rd22+8];
	ld.global.f32 	%f57, [%rd24+8];
	add.f32 	%f58, %f56, %f57;
	st.global.f32 	[%rd24+8], %f58;
	ld.global.f32 	%f59, [%rd22+12];
	ld.global.f32 	%f60, [%rd24+12];
	add.f32 	%f61, %f59, %f60;
	st.global.f32 	[%rd24+12], %f61;
	ld.global.f32 	%f62, [%rd22+16];
	ld.global.f32 	%f63, [%rd24+16];
	add.f32 	%f64, %f62, %f63;
	st.global.f32 	[%rd24+16], %f64;
	ld.global.f32 	%f65, [%rd22+20];
	ld.global.f32 	%f66, [%rd24+20];
	add.f32 	%f67, %f65, %f66;
	st.global.f32 	[%rd24+20], %f67;
	ld.global.f32 	%f68, [%rd22+24];
	ld.global.f32 	%f69, [%rd24+24];
	add.f32 	%f70, %f68, %f69;
	st.global.f32 	[%rd24+24], %f70;
	ld.global.f32 	%f71, [%rd22+28];
	ld.global.f32 	%f72, [%rd24+28];
	add.f32 	%f73, %f71, %f72;
	st.global.f32 	[%rd24+28], %f73;
	add.s32 	%r183, %r183, 8;
$L__BB0_30:
	setp.eq.s32 	%p69, %r20, 0;
	@%p69 bra 	$L__BB0_37;
	add.s32 	%r149, %r20, -1;
	setp.lt.u32 	%p70, %r149, 3;
	@%p70 bra 	$L__BB0_33;
	add.s32 	%r150, %r183, %r28;
	mul.wide.s32 	%rd25, %r150, 4;
	add.s64 	%rd26, %rd2, %rd25;
	ld.global.f32 	%f74, [%rd26];
	add.s32 	%r151, %r183, %r15;
	mul.wide.s32 	%rd27, %r151, 4;
	add.s64 	%rd28, %rd1, %rd27;
	ld.global.f32 	%f75, [%rd28];
	add.f32 	%f76, %f74, %f75;
	st.global.f32 	[%rd28], %f76;
	ld.global.f32 	%f77, [%rd26+4];
	ld.global.f32 	%f78, [%rd28+4];
	add.f32 	%f79, %f77, %f78;
	st.global.f32 	[%rd28+4], %f79;
	ld.global.f32 	%f80, [%rd26+8];
	ld.global.f32 	%f81, [%rd28+8];
	add.f32 	%f82, %f80, %f81;
	st.global.f32 	[%rd28+8], %f82;
	ld.global.f32 	%f83, [%rd26+12];
	ld.global.f32 	%f84, [%rd28+12];
	add.f32 	%f85, %f83, %f84;
	st.global.f32 	[%rd28+12], %f85;
	add.s32 	%r183, %r183, 4;
$L__BB0_33:
	setp.eq.s32 	%p71, %r22, 0;
	@%p71 bra 	$L__BB0_37;
	setp.eq.s32 	%p72, %r22, 1;
	add.s32 	%r152, %r183, %r28;
	mul.wide.s32 	%rd29, %r152, 4;
	add.s64 	%rd3, %rd2, %rd29;
	ld.global.f32 	%f86, [%rd3];
	add.s32 	%r153, %r183, %r15;
	mul.wide.s32 	%rd30, %r153, 4;
	add.s64 	%rd4, %rd1, %rd30;
	ld.global.f32 	%f87, [%rd4];
	add.f32 	%f88, %f86, %f87;
	st.global.f32 	[%rd4], %f88;
	@%p72 bra 	$L__BB0_37;
	setp.eq.s32 	%p73, %r22, 2;
	ld.global.f32 	%f89, [%rd3+4];
	ld.global.f32 	%f90, [%rd4+4];
	add.f32 	%f91, %f89, %f90;
	st.global.f32 	[%rd4+4], %f91;
	@%p73 bra 	$L__BB0_37;
	ld.global.f32 	%f92, [%rd3+8];
	ld.global.f32 	%f93, [%rd4+8];
	add.f32 	%f94, %f92, %f93;
	st.global.f32 	[%rd4+8], %f94;
$L__BB0_37:
	add.s32 	%r176, %r25, 1;
	setp.eq.s32 	%p74, %r25, %r96;
	@%p74 bra 	$L__BB0_38;
	bra.uni 	$L__BB0_23;
$L__BB0_38:
	add.s32 	%r44, %r174, 1;
	setp.eq.s32 	%p75, %r174, %r96;
	mov.u32 	%r174, %r44;
	@%p75 bra 	$L__BB0_39;
	bra.uni 	$L__BB0_22;
$L__BB0_39:
	setp.eq.s32 	%p76, %r191, 0;
	@%p76 bra 	$L__BB0_53;
	setp.lt.s32 	%p77, %r95, 1;
	@%p77 bra 	$L__BB0_65;
	mad.lo.s32 	%r155, %r94, %r104, %r1;
	mul.lo.s32 	%r58, %r155, %r95;
	cvt.rn.f32.s32 	%f1, %r191;
	add.s32 	%r156, %r95, -1;
	and.b32  	%r59, %r95, 15;
	setp.lt.u32 	%p78, %r156, 15;
	mov.b32 	%r200, 0;
	@%p78 bra 	$L__BB0_44;
	and.b32  	%r200, %r95, 2147483632;
	neg.s32 	%r196, %r200;
	add.s64 	%rd5, %rd1, 32;
	mov.u32 	%r195, %r58;
$L__BB0_43:
	.pragma "nounroll";
	mul.wide.s32 	%rd31, %r195, 4;
	add.s64 	%rd32, %rd5, %rd31;
	ld.global.f32 	%f95, [%rd32+-32];
	div.rn.f32 	%f96, %f95, %f1;
	st.global.f32 	[%rd32+-32], %f96;
	ld.global.f32 	%f97, [%rd32+-28];
	div.rn.f32 	%f98, %f97, %f1;
	st.global.f32 	[%rd32+-28], %f98;
	ld.global.f32 	%f99, [%rd32+-24];
	div.rn.f32 	%f100, %f99, %f1;
	st.global.f32 	[%rd32+-24], %f100;
	ld.global.f32 	%f101, [%rd32+-20];
	div.rn.f32 	%f102, %f101, %f1;
	st.global.f32 	[%rd32+-20], %f102;
	ld.global.f32 	%f103, [%rd32+-16];
	div.rn.f32 	%f104, %f103, %f1;
	st.global.f32 	[%rd32+-16], %f104;
	ld.global.f32 	%f105, [%rd32+-12];
	div.rn.f32 	%f106, %f105, %f1;
	st.global.f32 	[%rd32+-12], %f106;
	ld.global.f32 	%f107, [%rd32+-8];
	div.rn.f32 	%f108, %f107, %f1;
	st.global.f32 	[%rd32+-8], %f108;
	ld.global.f32 	%f109, [%rd32+-4];
	div.rn.f32 	%f110, %f109, %f1;
	st.global.f32 	[%rd32+-4], %f110;
	ld.global.f32 	%f111, [%rd32];
	div.rn.f32 	%f112, %f111, %f1;
	st.global.f32 	[%rd32], %f112;
	ld.global.f32 	%f113, [%rd32+4];
	div.rn.f32 	%f114, %f113, %f1;
	st.global.f32 	[%rd32+4], %f114;
	ld.global.f32 	%f115, [%rd32+8];
	div.rn.f32 	%f116, %f115, %f1;
	st.global.f32 	[%rd32+8], %f116;
	ld.global.f32 	%f117, [%rd32+12];
	div.rn.f32 	%f118, %f117, %f1;
	st.global.f32 	[%rd32+12], %f118;
	ld.global.f32 	%f119, [%rd32+16];
	div.rn.f32 	%f120, %f119, %f1;
	st.global.f32 	[%rd32+16], %f120;
	ld.global.f32 	%f121, [%rd32+20];
	div.rn.f32 	%f122, %f121, %f1;
	st.global.f32 	[%rd32+20], %f122;
	ld.global.f32 	%f123, [%rd32+24];
	div.rn.f32 	%f124, %f123, %f1;
	st.global.f32 	[%rd32+24], %f124;
	ld.global.f32 	%f125, [%rd32+28];
	div.rn.f32 	%f126, %f125, %f1;
	st.global.f32 	[%rd32+28], %f126;
	add.s32 	%r196, %r196, 16;
	add.s32 	%r195, %r195, 16;
	setp.eq.s32 	%p79, %r196, 0;
	@%p79 bra 	$L__BB0_44;
	bra.uni 	$L__BB0_43;
$L__BB0_44:
	setp.eq.s32 	%p80, %r59, 0;
	@%p80 bra 	$L__BB0_65;
	and.b32  	%r81, %r95, 7;
	setp.lt.u32 	%p81, %r59, 8;
	@%p81 bra 	$L__BB0_47;
	add.s32 	%r157, %r200, %r58;
	mul.wide.s32 	%rd33, %r157, 4;
	add.s64 	%rd34, %rd1, %rd33;
	ld.global.f32 	%f127, [%rd34];
	div.rn.f32 	%f128, %f127, %f1;
	st.global.f32 	[%rd34], %f128;
	ld.global.f32 	%f129, [%rd34+4];
	div.rn.f32 	%f130, %f129, %f1;
	st.global.f32 	[%rd34+4], %f130;
	ld.global.f32 	%f131, [%rd34+8];
	div.rn.f32 	%f132, %f131, %f1;
	st.global.f32 	[%rd34+8], %f132;
	ld.global.f32 	%f133, [%rd34+12];
	div.rn.f32 	%f134, %f133, %f1;
	st.global.f32 	[%rd34+12], %f134;
	ld.global.f32 	%f135, [%rd34+16];
	div.rn.f32 	%f136, %f135, %f1;
	st.global.f32 	[%rd34+16], %f136;
	ld.global.f32 	%f137, [%rd34+20];
	div.rn.f32 	%f138, %f137, %f1;
	st.global.f32 	[%rd34+20], %f138;
	ld.global.f32 	%f139, [%rd34+24];
	div.rn.f32 	%f140, %f139, %f1;
	st.global.f32 	[%rd34+24], %f140;
	ld.global.f32 	%f141, [%rd34+28];
	div.rn.f32 	%f142, %f141, %f1;
	st.global.f32 	[%rd34+28], %f142;
	add.s32 	%r200, %r200, 8;
$L__BB0_47:
	setp.eq.s32 	%p82, %r81, 0;
	@%p82 bra 	$L__BB0_65;
	and.b32  	%r84, %r95, 3;
	setp.lt.u32 	%p83, %r81, 4;
	@%p83 bra 	$L__BB0_50;
	add.s32 	%r158, %r200, %r58;
	mul.wide.s32 	%rd35, %r158, 4;
	add.s64 	%rd36, %rd1, %rd35;
	ld.global.f32 	%f143, [%rd36];
	div.rn.f32 	%f144, %f143, %f1;
	st.global.f32 	[%rd36], %f144;
	ld.global.f32 	%f145, [%rd36+4];
	div.rn.f32 	%f146, %f145, %f1;
	st.global.f32 	[%rd36+4], %f146;
	ld.global.f32 	%f147, [%rd36+8];
	div.rn.f32 	%f148, %f147, %f1;
	st.global.f32 	[%rd36+8], %f148;
	ld.global.f32 	%f149, [%rd36+12];
	div.rn.f32 	%f150, %f149, %f1;
	st.global.f32 	[%rd36+12], %f150;
	add.s32 	%r200, %r200, 4;
$L__BB0_50:
	setp.eq.s32 	%p84, %r84, 0;
	@%p84 bra 	$L__BB0_65;
	add.s32 	%r204, %r200, %r58;
	neg.s32 	%r203, %r84;
$L__BB0_52:
	.pragma "nounroll";
	mul.wide.s32 	%rd37, %r204, 4;
	add.s64 	%rd38, %rd1, %rd37;
	ld.global.f32 	%f151, [%rd38];
	div.rn.f32 	%f152, %f151, %f1;
	st.global.f32 	[%rd38], %f152;
	add.s32 	%r204, %r204, 1;
	add.s32 	%r203, %r203, 1;
	setp.ne.s32 	%p85, %r203, 0;
	@%p85 bra 	$L__BB0_52;
	bra.uni 	$L__BB0_65;
$L__BB0_53:
	setp.lt.s32 	%p86, %r95, 1;
	@%p86 bra 	$L__BB0_65;
	mad.lo.s32 	%r160, %r94, %r104, %r1;
	mul.lo.s32 	%r62, %r160, %r95;
	add.s32 	%r161, %r95, -1;
	and.b32  	%r63, %r95, 7;
	setp.lt.u32 	%p87, %r161, 7;
	mov.b32 	%r198, 0;
	@%p87 bra 	$L__BB0_57;
	and.b32  	%r198, %r95, 2147483640;
	neg.s32 	%r194, %r198;
	add.s64 	%rd6, %rd1, 16;
	mov.u32 	%r193, %r62;
$L__BB0_56:
	.pragma "nounroll";
	mul.wide.s32 	%rd39, %r193, 4;
	add.s64 	%rd40, %rd6, %rd39;
	mov.b32 	%r162, 0;
	st.global.u32 	[%rd40+-16], %r162;
	st.global.u32 	[%rd40+-12], %r162;
	st.global.u32 	[%rd40+-8], %r162;
	st.global.u32 	[%rd40+-4], %r162;
	st.global.u32 	[%rd40], %r162;
	st.global.u32 	[%rd40+4], %r162;
	st.global.u32 	[%rd40+8], %r162;
	st.global.u32 	[%rd40+12], %r162;
	add.s32 	%r194, %r194, 8;
	add.s32 	%r193, %r193, 8;
	setp.eq.s32 	%p88, %r194, 0;
	@%p88 bra 	$L__BB0_57;
	bra.uni 	$L__BB0_56;
$L__BB0_57:
	setp.eq.s32 	%p89, %r63, 0;
	@%p89 bra 	$L__BB0_65;
	and.b32  	%r75, %r95, 3;
	setp.lt.u32 	%p90, %r63, 4;
	@%p90 bra 	$L__BB0_60;
	add.s32 	%r163, %r198, %r62;
	mul.wide.s32 	%rd41, %r163, 4;
	add.s64 	%rd42, %rd1, %rd41;
	mov.b32 	%r164, 0;
	st.global.u32 	[%rd42], %r164;
	st.global.u32 	[%rd42+4], %r164;
	st.global.u32 	[%rd42+8], %r164;
	st.global.u32 	[%rd42+12], %r164;
	add.s32 	%r198, %r198, 4;
$L__BB0_60:
	setp.eq.s32 	%p91, %r75, 0;
	@%p91 bra 	$L__BB0_65;
	setp.eq.s32 	%p92, %r75, 1;
	@%p92 bra 	$L__BB0_63;
	add.s32 	%r165, %r198, %r62;
	mul.wide.s32 	%rd43, %r165, 4;
	add.s64 	%rd44, %rd1, %rd43;
	mov.b32 	%r166, 0;
	st.global.u32 	[%rd44], %r166;
	st.global.u32 	[%rd44+4], %r166;
	add.s32 	%r198, %r198, 2;
$L__BB0_63:
	and.b32  	%r167, %r95, 1;
	setp.eq.b32 	%p93, %r167, 1;
	not.pred 	%p94, %p93;
	@%p94 bra 	$L__BB0_65;
	add.s32 	%r168, %r198, %r62;
	mul.wide.s32 	%rd45, %r168, 4;
	add.s64 	%rd46, %rd1, %rd45;
	mov.b32 	%r169, 0;
	st.global.u32 	[%rd46], %r169;
$L__BB0_65:
	ret;

}


// ===== COMPILED SASS (sm_100) =====

	.target	sm_100

	.elftype	@"ET_EXEC"


//--------------------- .note.nv.tkinfo           --------------------------
	.section	.note.nv.tkinfo,"",@"SHT_NOTE"
	.sectionflags	@"SHF_NOTE_NV_TKINFO"
	.tkinfo
        /*0018*/ 	.word	0x00000002
        /*0030*/ 	.string	""
        /*0030*/ 	.string	"ptxas"
        /*0030*/ 	.string	"Cuda compilation tools, release 13.0, V13.0.88"
        /*0030*/ 	.string	"Build cuda_13.0.r13.0/compiler.36424714_0"
        /*0030*/ 	.string	"-arch sm_100 -m 64 "



//--------------------- .note.nv.cuinfo           --------------------------
	.section	.note.nv.cuinfo,"",@"SHT_NOTE"
	.sectionflags	@"SHF_NOTE_NV_CUINFO"
        /*0018*/ 	.short	0x0002
        /*001a*/ 	.short	0x0064
        /*001c*/ 	.short	0x0082
	.zero		2


//--------------------- .nv.info                  --------------------------
	.section	.nv.info,"",@"SHT_CUDA_INFO"
	.align	4


	//----- nvinfo : EIATTR_REGCOUNT
	.align		4
        /*0000*/ 	.byte	0x04, 0x2f
        /*0002*/ 	.short	(.L_1 - .L_0)
	.align		4
.L_0:
        /*0004*/ 	.word	index@(_Z22image_smoothing_kernaliiiiPfS_)
        /*0008*/ 	.word	0x0000001a


	//----- nvinfo : EIATTR_FRAME_SIZE
	.align		4
.L_1:
        /*000c*/ 	.byte	0x04, 0x11
        /*000e*/ 	.short	(.L_3 - .L_2)
	.align		4
.L_2:
        /*0010*/ 	.word	index@($__internal_0_$__cuda_sm3x_div_rn_noftz_f32_slowpath)
        /*0014*/ 	.word	0x00000000


	//----- nvinfo : EIATTR_FRAME_SIZE
	.align		4
.L_3:
        /*0018*/ 	.byte	0x04, 0x11
        /*001a*/ 	.short	(.L_5 - .L_4)
	.align		4
.L_4:
        /*001c*/ 	.word	index@(_Z22image_smoothing_kernaliiiiPfS_)
        /*0020*/ 	.word	0x00000000


	//----- nvinfo : EIATTR_MIN_STACK_SIZE
	.align		4
.L_5:
        /*0024*/ 	.byte	0x04, 0x12
        /*0026*/ 	.short	(.L_7 - .L_6)
	.align		4
.L_6:
        /*0028*/ 	.word	index@(_Z22image_smoothing_kernaliiiiPfS_)
        /*002c*/ 	.word	0x00000000
.L_7:


//--------------------- .nv.compat                --------------------------
	.section	.nv.compat,"",@"SHT_CUDA_COMPAT_INFO"
	.align	4
        /*0000*/ 	.byte	0x02, 0x09, 0x00, 0x00, 0x02, 0x02, 0x01, 0x00, 0x02, 0x05, 0x05, 0x00, 0x03, 0x07, 0x01, 0x01
        /*0010*/ 	.byte	0x02, 0x03, 0x00, 0x00, 0x02, 0x06, 0x01, 0x00, 0x04, 0x0b, 0x08, 0x00, 0x01, 0x00, 0x00, 0x00
        /*0020*/ 	.byte	0x00, 0x00, 0x00, 0x00


//--------------------- .nv.info._Z22image_smoothing_kernaliiiiPfS_ --------------------------
	.section	.nv.info._Z22image_smoothing_kernaliiiiPfS_,"",@"SHT_CUDA_INFO"
	.sectionflags	@""
	.align	4


	//----- nvinfo : EIATTR_CUDA_API_VERSION
	.align		4
        /*0000*/ 	.byte	0x04, 0x37
        /*0002*/ 	.short	(.L_9 - .L_8)
.L_8:
        /*0004*/ 	.word	0x00000082


	//----- nvinfo : EIATTR_KPARAM_INFO
	.align		4
.L_9:
        /*0008*/ 	.byte	0x04, 0x17
        /*000a*/ 	.short	(.L_11 - .L_10)
.L_10:
        /*000c*/ 	.word	0x00000000
        /*0010*/ 	.short	0x0005
        /*0012*/ 	.short	0x0018
        /*0014*/ 	.byte	0x00, 0xf5, 0x21, 0x00


	//----- nvinfo : EIATTR_KPARAM_INFO
	.align		4
.L_11:
        /*0018*/ 	.byte	0x04, 0x17
        /*001a*/ 	.short	(.L_13 - .L_12)
.L_12:
        /*001c*/ 	.word	0x00000000
        /*0020*/ 	.short	0x0004
        /*0022*/ 	.short	0x0010
        /*0024*/ 	.byte	0x00, 0xf5, 0x21, 0x00


	//----- nvinfo : EIATTR_KPARAM_INFO
	.align		4
.L_13:
        /*0028*/ 	.byte	0x04, 0x17
        /*002a*/ 	.short	(.L_15 - .L_14)
.L_14:
        /*002c*/ 	.word	0x00000000
        /*0030*/ 	.short	0x0003
        /*0032*/ 	.short	0x000c
        /*0034*/ 	.byte	0x00, 0xf0, 0x11, 0x00


	//----- nvinfo : EIATTR_KPARAM_INFO
	.align		4
.L_15:
        /*0038*/ 	.byte	0x04, 0x17
        /*003a*/ 	.short	(.L_17 - .L_16)
.L_16:
        /*003c*/ 	.word	0x00000000
        /*0040*/ 	.short	0x0002
        /*0042*/ 	.short	0x0008
        /*0044*/ 	.byte	0x00, 0xf0, 0x11, 0x00


	//----- nvinfo : EIATTR_KPARAM_INFO
	.align		4
.L_17:
        /*0048*/ 	.byte	0x04, 0x17
        /*004a*/ 	.short	(.L_19 - .L_18)
.L_18:
        /*004c*/ 	.word	0x00000000
        /*0050*/ 	.short	0x0001
        /*0052*/ 	.short	0x0004
        /*0054*/ 	.byte	0x00, 0xf0, 0x11, 0x00


	//----- nvinfo : EIATTR_KPARAM_INFO
	.align		4
.L_19:
        /*0058*/ 	.byte	0x04, 0x17
        /*005a*/ 	.short	(.L_21 - .L_20)
.L_20:
        /*005c*/ 	.word	0x00000000
        /*0060*/ 	.short	0x0000
        /*0062*/ 	.short	0x0000
        /*0064*/ 	.byte	0x00, 0xf0, 0x11, 0x00


	//----- nvinfo : EIATTR_SPARSE_MMA_MASK
	.align		4
.L_21:
        /*0068*/ 	.byte	0x03, 0x50
        /*006a*/ 	.short	0x0000


	//----- nvinfo : EIATTR_MAXREG_COUNT
	.align		4
        /*006c*/ 	.byte	0x03, 0x1b
        /*006e*/ 	.short	0x00ff


	//----- nvinfo : EIATTR_MERCURY_ISA_VERSION
	.align		4
        /*0070*/ 	.byte	0x03, 0x5f
        /*0072*/ 	.short	0x0101


	//----- nvinfo : EIATTR_VRC_CTA_INIT_COUNT
	.align		4
        /*0074*/ 	.byte	0x02, 0x4a
	.zero		1
	.zero		1


	//----- nvinfo : EIATTR_EXIT_INSTR_OFFSETS
	.align		4
        /*0078*/ 	.byte	0x04, 0x1c
        /*007a*/ 	.short	(.L_23 - .L_22)


	//   ....[0]....
.L_22:
        /*007c*/ 	.word	0x000000c0


	//   ....[1]....
        /*0080*/ 	.word	0x00001610


	//   ....[2]....
        /*0084*/ 	.word	0x000027e0


	//   ....[3]....
        /*0088*/ 	.word	0x000030c0


	//   ....[4]....
        /*008c*/ 	.word	0x00003580


	//   ....[5]....
        /*0090*/ 	.word	0x00003720


	//   ....[6]....
        /*0094*/ 	.word	0x00003750


	//   ....[7]....
        /*0098*/ 	.word	0x00003940


	//   ....[8]....
        /*009c*/ 	.word	0x00003a20


	//   ....[9]....
        /*00a0*/ 	.word	0x00003ab0


	//   ....[10]....
        /*00a4*/ 	.word	0x00003b10


	//----- nvinfo : EIATTR_CRS_STACK_SIZE
	.align		4
.L_23:
        /*00a8*/ 	.byte	0x04, 0x1e
        /*00aa*/ 	.short	(.L_25 - .L_24)
.L_24:
        /*00ac*/ 	.word	0x00000000


	//----- nvinfo : EIATTR_CBANK_PARAM_SIZE
	.align		4
.L_25:
        /*00b0*/ 	.byte	0x03, 0x19
        /*00b2*/ 	.short	0x0020


	//----- nvinfo : EIATTR_PARAM_CBANK
	.align		4
        /*00b4*/ 	.byte	0x04, 0x0a
        /*00b6*/ 	.short	(.L_27 - .L_26)
	.align		4
.L_26:
        /*00b8*/ 	.word	index@(.nv.constant0._Z22image_smoothing_kernaliiiiPfS_)
        /*00bc*/ 	.short	0x0380
        /*00be*/ 	.short	0x0020


	//----- nvinfo : EIATTR_SW_WAR
	.align		4
.L_27:
        /*00c0*/ 	.byte	0x04, 0x36
        /*00c2*/ 	.short	(.L_29 - .L_28)
.L_28:
        /*00c4*/ 	.word	0x00000008
.L_29:


//--------------------- .nv.callgraph             --------------------------
	.section	.nv.callgraph,"",@"SHT_CUDA_CALLGRAPH"
	.align	4
	.sectionentsize	8
	.align		4
        /*0000*/ 	.word	0x00000000
	.align		4
        /*0004*/ 	.word	0xffffffff
	.align		4
        /*0008*/ 	.word	0x00000000
	.align		4
        /*000c*/ 	.word	0xfffffffe
	.align		4
        /*0010*/ 	.word	0x00000000
	.align		4
        /*0014*/ 	.word	0xfffffffd
	.align		4
        /*0018*/ 	.word	0x00000000
	.align		4
        /*001c*/ 	.word	0xfffffffc


//--------------------- .text._Z22image_smoothing_kernaliiiiPfS_ --------------------------
	.section	.text._Z22image_smoothing_kernaliiiiPfS_,"ax",@progbits
	.align	128
        .global         _Z22image_smoothing_kernaliiiiPfS_
        .type           _Z22image_smoothing_kernaliiiiPfS_,@function
        .size           _Z22image_smoothing_kernaliiiiPfS_,(.L_x_97 - _Z22image_smoothing_kernaliiiiPfS_)
        .other          _Z22image_smoothing_kernaliiiiPfS_,@"STO_CUDA_ENTRY STV_DEFAULT"
_Z22image_smoothing_kernaliiiiPfS_:
.text._Z22image_smoothing_kernaliiiiPfS_:
[----:B------:R-:W-:Y:S01]  /*0000*/  LDC R1, c[0x0][0x37c] ;  /* 0x0000df00ff017b82 */ /* 0x000fe20000000800 */
[----:B------:R-:W0:Y:S07]  /*0010*/  S2R R5, SR_TID.Y ;  /* 0x0000000000057919 */ /* 0x000e2e0000002200 */
[----:B------:R-:W1:Y:S01]  /*0020*/  LDC R3, c[0x0][0x360] ;  /* 0x0000d800ff037b82 */ /* 0x000e620000000800 */
[----:B------:R-:W2:Y:S01]  /*0030*/  LDCU.64 UR6, c[0x0][0x380] ;  /* 0x00007000ff0677ac */ /* 0x000ea20008000a00 */
[----:B------:R-:W1:Y:S06]  /*0040*/  S2R R2, SR_TID.X ;  /* 0x0000000000027919 */ /* 0x000e6c0000002100 */
[----:B------:R-:W0:Y:S08]  /*0050*/  S2UR UR5, SR_CTAID.Y ;  /* 0x00000000000579c3 */ /* 0x000e300000002600 */
[----:B------:R-:W0:Y:S08]  /*0060*/  LDC R0, c[0x0][0x364] ;  /* 0x0000d900ff007b82 */ /* 0x000e300000000800 */
[----:B------:R-:W1:Y:S01]  /*0070*/  S2UR UR4, SR_CTAID.X ;  /* 0x00000000000479c3 */ /* 0x000e620000002500 */
[----:B0-----:R-:W-:-:S05]  /*0080*/  IMAD R0, R0, UR5, R5 ;  /* 0x0000000500007c24 */ /* 0x001fca000f8e0205 */
[----:B--2---:R-:W-:Y:S01]  /*0090*/  ISETP.GE.AND P0, PT, R0, UR6, PT ;  /* 0x0000000600007c0c */ /* 0x004fe2000bf06270 */
[----:B-1----:R-:W-:-:S05]  /*00a0*/  IMAD R3, R3, UR4, R2 ;  /* 0x0000000403037c24 */ /* 0x002fca000f8e0202 */
[----:B------:R-:W-:-:S13]  /*00b0*/  ISETP.GE.OR P0, PT, R3, UR7, P0 ;  /* 0x0000000703007c0c */ /* 0x000fda0008706670 */
[----:B------:R-:W-:Y:S05]  /*00c0*/  @P0 EXIT ;  /* 0x000000000000094d */ /* 0x000fea0003800000 */
[----:B------:R-:W0:Y:S01]  /*00d0*/  LDC R4, c[0x0][0x388] ;  /* 0x0000e200ff047b82 */ /* 0x000e220000000800 */
[----:B------:R-:W1:Y:S01]  /*00e0*/  LDCU.64 UR10, c[0x0][0x358] ;  /* 0x00006b00ff0a77ac */ /* 0x000e620008000a00 */
[----:B0-----:R-:W-:-:S13]  /*00f0*/  ISETP.GE.AND P0, PT, R4, 0x1, PT ;  /* 0x000000010400780c */ /* 0x001fda0003f06270 */
[----:B-1----:R-:W-:Y:S05]  /*0100*/  @!P0 BRA `(.L_x_0) ;  /* 0x0000000000c48947 */ /* 0x002fea0003800000 */
[C---:B------:R-:W-:Y:S01]  /*0110*/  ISETP.GE.U32.AND P0, PT, R4.reuse, 0x8, PT ;  /* 0x000000080400780c */ /* 0x040fe20003f06070 */
[----:B------:R-:W-:Y:S01]  /*0120*/  HFMA2 R2, -RZ, RZ, 0, 0 ;  /* 0x00000000ff027431 */ /* 0x000fe200000001ff */
[----:B------:R-:W-:Y:S01]  /*0130*/  LOP3.LUT R10, R4, 0x7, RZ, 0xc0, !PT ;  /* 0x00000007040a7812 */ /* 0x000fe200078ec0ff */
[----:B------:R-:W-:-:S03]  /*0140*/  IMAD R5, R0, UR7, R3 ;  /* 0x0000000700057c24 */ /* 0x000fc6000f8e0203 */
[----:B------:R-:W-:-:S07]  /*0150*/  ISETP.NE.AND P1, PT, R10, RZ, PT ;  /* 0x000000ff0a00720c */ /* 0x000fce0003f25270 */
[----:B------:R-:W-:Y:S06]  /*0160*/  @!P0 BRA `(.L_x_1) ;  /* 0x0000000000408947 */ /* 0x000fec0003800000 */
[----:B------:R-:W0:Y:S01]  /*0170*/  LDC.64 R8, c[0x0][0x398] ;  /* 0x0000e600ff087b82 */ /* 0x000e220000000a00 */
[----:B------:R-:W-:Y:S01]  /*0180*/  LOP3.LUT R2, R4, 0x7ffffff8, RZ, 0xc0, !PT ;  /* 0x7ffffff804027812 */ /* 0x000fe200078ec0ff */
[----:B------:R-:W-:-:S06]  /*0190*/  UMOV UR4, URZ ;  /* 0x000000ff00047c82 */ /* 0x000fcc0008000000 */
.L_x_2:
[----:B-1----:R-:W-:Y:S01]  /*01a0*/  IMAD R7, R5, R4, UR4 ;  /* 0x0000000405077e24 */ /* 0x002fe2000f8e0204 */
[----:B------:R-:W-:-:S03]  /*01b0*/  UIADD3 UR4, UPT, UPT, UR4, 0x8, URZ ;  /* 0x0000000804047890 */ /* 0x000fc6000fffe0ff */
[----:B0-----:R-:W-:-:S03]  /*01c0*/  IMAD.WIDE R6, R7, 0x4, R8 ;  /* 0x0000000407067825 */ /* 0x001fc600078e0208 */
[----:B------:R-:W-:Y:S02]  /*01d0*/  ISETP.NE.AND P0, PT, R2, UR4, PT ;  /* 0x0000000402007c0c */ /* 0x000fe4000bf05270 */
[----:B------:R1:W-:Y:S04]  /*01e0*/  STG.E desc[UR10][R6.64], RZ ;  /* 0x000000ff06007986 */ /* 0x0003e8000c10190a */
[----:B------:R1:W-:Y:S04]  /*01f0*/  STG.E desc[UR10][R6.64+0x4], RZ ;  /* 0x000004ff06007986 */ /* 0x0003e8000c10190a */
[----:B------:R1:W-:Y:S04]  /*0200*/  STG.E desc[UR10][R6.64+0x8], RZ ;  /* 0x000008ff06007986 */ /* 0x0003e8000c10190a */
[----:B------:R1:W-:Y:S04]  /*0210*/  STG.E desc[UR10][R6.64+0xc], RZ ;  /* 0x00000cff06007986 */ /* 0x0003e8000c10190a */
[----:B------:R1:W-:Y:S04]  /*0220*/  STG.E desc[UR10][R6.64+0x10], RZ ;  /* 0x000010ff06007986 */ /* 0x0003e8000c10190a */
[----:B------:R1:W-:Y:S04]  /*0230*/  STG.E desc[UR10][R6.64+0x14], RZ ;  /* 0x000014ff06007986 */ /* 0x0003e8000c10190a */
[----:B------:R1:W-:Y:S04]  /*0240*/  STG.E desc[UR10][R6.64+0x18], RZ ;  /* 0x000018ff06007986 */ /* 0x0003e8000c10190a */
[----:B------:R1:W-:Y:S01]  /*0250*/  STG.E desc[UR10][R6.64+0x1c], RZ ;  /* 0x00001cff06007986 */ /* 0x0003e2000c10190a */
[----:B------:R-:W-:Y:S05]  /*0260*/  @P0 BRA `(.L_x_2) ;  /* 0xfffffffc00cc0947 */ /* 0x000fea000383ffff */
.L_x_1:
[----:B------:R-:W-:Y:S05]  /*0270*/  @!P1 BRA `(.L_x_0) ;  /* 0x0000000000689947 */ /* 0x000fea0003800000 */
[----:B------:R-:W-:Y:S02]  /*0280*/  ISETP.GE.U32.AND P0, PT, R10, 0x4, PT ;  /* 0x000000040a00780c */ /* 0x000fe40003f06070 */
[----:B------:R-:W-:-:S04]  /*0290*/  LOP3.LUT R8, R4, 0x3, RZ, 0xc0, !PT ;  /* 0x0000000304087812 */ /* 0x000fc800078ec0ff */
[----:B------:R-:W-:-:S07]  /*02a0*/  ISETP.NE.AND P1, PT, R8, RZ, PT ;  /* 0x000000ff0800720c */ /* 0x000fce0003f25270 */
[----:B------:R-:W-:Y:S06]  /*02b0*/  @!P0 BRA `(.L_x_3) ;  /* 0x0000000000208947 */ /* 0x000fec0003800000 */
[----:B-1----:R-:W0:Y:S01]  /*02c0*/  LDC.64 R6, c[0x0][0x398] ;  /* 0x0000e600ff067b82 */ /* 0x002e220000000a00 */
[----:B------:R-:W-:Y:S01]  /*02d0*/  IMAD R9, R5, R4, R2 ;  /* 0x0000000405097224 */ /* 0x000fe200078e0202 */
[----:B------:R-:W-:-:S03]  /*02e0*/  IADD3 R2, PT, PT, R2, 0x4, RZ ;  /* 0x0000000402027810 */ /* 0x000fc60007ffe0ff */
[----:B0-----:R-:W-:-:S05]  /*02f0*/  IMAD.WIDE R6, R9, 0x4, R6 ;  /* 0x0000000409067825 */ /* 0x001fca00078e0206 */
[----:B------:R0:W-:Y:S04]  /*0300*/  STG.E desc[UR10][R6.64], RZ ;  /* 0x000000ff06007986 */ /* 0x0001e8000c10190a */
[----:B------:R0:W-:Y:S04]  /*0310*/  STG.E desc[UR10][R6.64+0x4], RZ ;  /* 0x000004ff06007986 */ /* 0x0001e8000c10190a */
[----:B------:R0:W-:Y:S04]  /*0320*/  STG.E desc[UR10][R6.64+0x8], RZ ;  /* 0x000008ff06007986 */ /* 0x0001e8000c10190a */
[----:B------:R0:W-:Y:S02]  /*0330*/  STG.E desc[UR10][R6.64+0xc], RZ ;  /* 0x00000cff06007986 */ /* 0x0001e4000c10190a */
.L_x_3:
[----:B------:R-:W-:Y:S05]  /*0340*/  @!P1 BRA `(.L_x_0) ;  /* 0x0000000000349947 */ /* 0x000fea0003800000 */
[----:B01----:R-:W-:Y:S02]  /*0350*/  LOP3.LUT R6, R4, 0x1, RZ, 0xc0, !PT ;  /* 0x0000000104067812 */ /* 0x003fe400078ec0ff */
[----:B------:R-:W-:Y:S02]  /*0360*/  ISETP.NE.AND P0, PT, R8, 0x1, PT ;  /* 0x000000010800780c */ /* 0x000fe40003f05270 */
[----:B------:R-:W-:-:S11]  /*0370*/  ISETP.NE.U32.AND P1, PT, R6, 0x1, PT ;  /* 0x000000010600780c */ /* 0x000fd60003f25070 */
[----:B------:R-:W0:Y:S01]  /*0380*/  @P0 LDC.64 R6, c[0x0][0x398] ;  /* 0x0000e600ff060b82 */ /* 0x000e220000000a00 */
[----:B------:R-:W-:Y:S02]  /*0390*/  @P0 IMAD R9, R5, R4, R2 ;  /* 0x0000000405090224 */ /* 0x000fe400078e0202 */
[----:B------:R-:W-:-:S04]  /*03a0*/  @P0 VIADD R2, R2, 0x2 ;  /* 0x0000000202020836 */ /* 0x000fc80000000000 */
[----:B------:R-:W-:Y:S01]  /*03b0*/  @!P1 IMAD R5, R5, R4, R2 ;  /* 0x0000000405059224 */ /* 0x000fe200078e0202 */
[----:B------:R-:W1:Y:S01]  /*03c0*/  @!P1 LDC.64 R10, c[0x0][0x398] ;  /* 0x0000e600ff0a9b82 */ /* 0x000e620000000a00 */
[----:B0-----:R-:W-:-:S05]  /*03d0*/  @P0 IMAD.WIDE R8, R9, 0x4, R6 ;  /* 0x0000000409080825 */ /* 0x001fca00078e0206 */
[----:B------:R2:W-:Y:S01]  /*03e0*/  @P0 STG.E desc[UR10][R8.64], RZ ;  /* 0x000000ff08000986 */ /* 0x0005e2000c10190a */
[----:B-1----:R-:W-:-:S03]  /*03f0*/  @!P1 IMAD.WIDE R6, R5, 0x4, R10 ;  /* 0x0000000405069825 */ /* 0x002fc600078e020a */
[----:B------:R2:W-:Y:S04]  /*0400*/  @P0 STG.E desc[UR10][R8.64+0x4], RZ ;  /* 0x000004ff08000986 */ /* 0x0005e8000c10190a */
[----:B------:R2:W-:Y:S02]  /*0410*/  @!P1 STG.E desc[UR10][R6.64], RZ ;  /* 0x000000ff06009986 */ /* 0x0005e4000c10190a */
.L_x_0:
[----:B------:R-:W3:Y:S01]  /*0420*/  LDCU UR6, c[0x0][0x38c] ;  /* 0x00007180ff0677ac */ /* 0x000ee20008000800 */
[----:B------:R-:W-:Y:S01]  /*0430*/  MOV R10, RZ ;  /* 0x000000ff000a7202 */ /* 0x000fe20000000f00 */
[----:B---3--:R-:W-:-:S09]  /*0440*/  UISETP.GE.AND UP0, UPT, UR6, URZ, UPT ;  /* 0x000000ff0600728c */ /* 0x008fd2000bf06270 */
[----:B------:R-:W-:Y:S05]  /*0450*/  BRA.U !UP0, `(.L_x_4) ;  /* 0x00000011085c7547 */ /* 0x000fea000b800000 */
[----:B------:R-:W-:Y:S01]  /*0460*/  ISETP.GT.AND P0, PT, R4, RZ, PT ;  /* 0x000000ff0400720c */ /* 0x000fe20003f04270 */
[----:B------:R-:W-:Y:S01]  /*0470*/  IMAD R5, R0, UR7, R3 ;  /* 0x0000000700057c24 */ /* 0x000fe2000f8e0203 */
[----:B------:R-:W-:-:S03]  /*0480*/  UIADD3 UR5, UPT, UPT, -UR6, URZ, URZ ;  /* 0x000000ff06057290 */ /* 0x000fc6000fffe1ff */
[----:B------:R-:W-:-:S08]  /*0490*/  IMAD R2, R5, R4, RZ ;  /* 0x0000000405027224 */ /* 0x000fd000078e02ff */
[----:B------:R-:W-:Y:S05]  /*04a0*/  @P0 BRA `(.L_x_5) ;  /* 0x00000004000c0947 */ /* 0x000fea0003800000 */
[----:B------:R-:W-:Y:S02]  /*04b0*/  UIADD3 UR4, UPT, UPT, -UR6, 0x1, URZ ;  /* 0x0000000106047890 */ /* 0x000fe4000fffe1ff */
[C---:B------:R-:W-:Y:S01]  /*04c0*/  IADD3 R2, PT, PT, R3.reuse, -UR6, RZ ;  /* 0x8000000603027c10 */ /* 0x040fe2000fffe0ff */
[----:B------:R-:W-:Y:S01]  /*04d0*/  HFMA2 R10, -RZ, RZ, 0, 0 ;  /* 0x00000000ff0a7431 */ /* 0x000fe200000001ff */
[----:B------:R-:W-:Y:S02]  /*04e0*/  UIADD3 UR6, UPT, UPT, -UR6, 0x3, URZ ;  /* 0x0000000306067890 */ /* 0x000fe4000fffe1ff */
[C---:B------:R-:W-:Y:S01]  /*04f0*/  IADD3 R5, PT, PT, R2.reuse, 0x2, RZ ;  /* 0x0000000202057810 */ /* 0x040fe20007ffe0ff */
[----:B------:R-:W-:Y:S01]  /*0500*/  VIADD R4, R3, UR4 ;  /* 0x0000000403047c36 */ /* 0x000fe20008000000 */
[----:B------:R-:W-:Y:S02]  /*0510*/  ISETP.GE.AND P0, PT, R2, UR7, PT ;  /* 0x0000000702007c0c */ /* 0x000fe4000bf06270 */
[----:B------:R-:W-:-:S02]  /*0520*/  ISETP.GE.AND P2, PT, R5, UR7, PT ;  /* 0x0000000705007c0c */ /* 0x000fc4000bf46270 */
[----:B------:R-:W-:Y:S02]  /*0530*/  ISETP.GE.AND P1, PT, R4, UR7, PT ;  /* 0x0000000704007c0c */ /* 0x000fe4000bf26270 */
[----:B------:R-:W-:Y:S02]  /*0540*/  ISETP.LT.OR P0, PT, R2, RZ, P0 ;  /* 0x000000ff0200720c */ /* 0x000fe40000701670 */
[----:B------:R-:W-:Y:S02]  /*0550*/  ISETP.LT.OR P1, PT, R4, RZ, P1 ;  /* 0x000000ff0400720c */ /* 0x000fe40000f21670 */
[----:B------:R-:W-:-:S13]  /*0560*/  ISETP.LT.OR P2, PT, R5, RZ, P2 ;  /* 0x000000ff0500720c */ /* 0x000fda0001741670 */
.L_x_9:
[----:B------:R-:W3:Y:S01]  /*0570*/  LDCU UR7, c[0x0][0x380] ;  /* 0x00007000ff0777ac */ /* 0x000ee20008000800 */
[----:B------:R-:W-:Y:S01]  /*0580*/  VIADD R2, R0, UR5 ;  /* 0x0000000500027c36 */ /* 0x000fe20008000000 */
[----:B------:R-:W4:Y:S01]  /*0590*/  LDCU UR9, c[0x0][0x38c] ;  /* 0x00007180ff0977ac */ /* 0x000f220008000800 */
[----:B------:R-:W0:Y:S03]  /*05a0*/  LDCU UR12, c[0x0][0x384] ;  /* 0x00007080ff0c77ac */ /* 0x000e260008000800 */
[----:B---3--:R-:W-:Y:S01]  /*05b0*/  ISETP.GE.AND P3, PT, R2, UR7, PT ;  /* 0x0000000702007c0c */ /* 0x008fe2000bf66270 */
[----:B------:R-:W-:-:S03]  /*05c0*/  UMOV UR7, UR4 ;  /* 0x0000000400077c82 */ /* 0x000fc60008000000 */
[----:B------:R-:W-:Y:S01]  /*05d0*/  ISETP.LT.OR P3, PT, R2, RZ, P3 ;  /* 0x000000ff0200720c */ /* 0x000fe20001f61670 */
[----:B----4-:R-:W-:Y:S01]  /*05e0*/  ULOP3.LUT UP0, URZ, UR9, 0x1, URZ, 0xc0, !UPT ;  /* 0x0000000109ff7892 */ /* 0x010fe2000f80c0ff */
[----:B------:R-:W-:Y:S01]  /*05f0*/  IADD3 R2, PT, PT, R10, 0x1, RZ ;  /* 0x000000010a027810 */ /* 0x000fe20007ffe0ff */
[----:B------:R-:W-:Y:S01]  /*0600*/  UISETP.GE.U32.AND UP1, UPT, UR9, 0x2, UPT ;  /* 0x000000020900788c */ /* 0x000fe2000bf26070 */
[----:B------:R-:W-:-:S13]  /*0610*/  PLOP3.LUT P4, PT, P0, P3, PT, 0xf8, 0x8f ;  /* 0x00000000008f781c */ /* 0x000fda0000787f70 */
[----:B------:R-:W-:-:S05]  /*0620*/  @P4 IADD3 R2, PT, PT, R10, RZ, RZ ;  /* 0x000000ff0a024210 */ /* 0x000fca0007ffe0ff */
[----:B------:R-:W-:Y:S01]  /*0630*/  IMAD.MOV.U32 R10, RZ, RZ, R2 ;  /* 0x000000ffff0a7224 */ /* 0x000fe200078e0002 */
[----:B0-----:R-:W-:Y:S06]  /*0640*/  BRA.U !UP0, `(.L_x_6) ;  /* 0x00000001081c7547 */ /* 0x001fec000b800000 */
[----:B------:R-:W-:Y:S01]  /*0650*/  PLOP3.LUT P4, PT, P1, P3, PT, 0xf8, 0x8f ;  /* 0x00000000008f781c */ /* 0x000fe20000f87f70 */
[----:B------:R-:W-:Y:S01]  /*0660*/  UMOV UR7, UR6 ;  /* 0x0000000600077c82 */ /* 0x000fe20008000000 */
[----:B------:R-:W-:Y:S02]  /*0670*/  PLOP3.LUT P5, PT, P2, P3, PT, 0xf8, 0x8f ;  /* 0x00000000008f781c */ /* 0x000fe400017a7f70 */
[----:B------:R-:W-:-:S09]  /*0680*/  IADD3 R2, PT, PT, R10, 0x1, RZ ;  /* 0x000000010a027810 */ /* 0x000fd20007ffe0ff */
[----:B------:R-:W-:-:S05]  /*0690*/  @P4 IADD3 R2, PT, PT, R10, RZ, RZ ;  /* 0x000000ff0a024210 */ /* 0x000fca0007ffe0ff */
[C---:B------:R-:W-:Y:S01]  /*06a0*/  VIADD R10, R2.reuse, 0x1 ;  /* 0x00000001020a7836 */ /* 0x040fe20000000000 */
[----:B------:R-:W-:-:S07]  /*06b0*/  @P5 IADD3 R10, PT, PT, R2, RZ, RZ ;  /* 0x000000ff020a5210 */ /* 0x000fce0007ffe0ff */
.L_x_6:
[----:B------:R-:W-:Y:S05]  /*06c0*/  BRA.U !UP1, `(.L_x_7) ;  /* 0x0000000109707547 */ /* 0x000fea000b800000 */
.L_x_8:
[----:B------:R-:W-:Y:S01]  /*06d0*/  IADD3 R2, PT, PT, R3, UR7, RZ ;  /* 0x0000000703027c10 */ /* 0x000fe2000fffe0ff */
[----:B------:R-:W-:Y:S02]  /*06e0*/  UIADD3 UR8, UPT, UPT, UR7, 0x3, URZ ;  /* 0x0000000307087890 */ /* 0x000fe4000fffe0ff */
[----:B------:R-:W-:Y:S01]  /*06f0*/  UIADD3 UR7, UPT, UPT, UR7, 0x4, URZ ;  /* 0x0000000407077890 */ /* 0x000fe2000fffe0ff */
[C---:B------:R-:W-:Y:S01]  /*0700*/  ISETP.GE.AND P4, PT, R2.reuse, UR12, PT ;  /* 0x0000000c02007c0c */ /* 0x040fe2000bf86270 */
[C---:B------:R-:W-:Y:S01]  /*0710*/  VIADD R4, R2.reuse, 0x1 ;  /* 0x0000000102047836 */ /* 0x040fe20000000000 */
[C---:B------:R-:W-:Y:S01]  /*0720*/  IADD3 R5, PT, PT, R2.reuse, 0x2, RZ ;  /* 0x0000000202057810 */ /* 0x040fe20007ffe0ff */
[----:B------:R-:W-:Y:S01]  /*0730*/  UISETP.NE.AND UP0, UPT, UR8, UR9, UPT ;  /* 0x000000090800728c */ /* 0x000fe2000bf05270 */
[C---:B------:R-:W-:Y:S01]  /*0740*/  ISETP.LT.OR P4, PT, R2.reuse, RZ, P4 ;  /* 0x000000ff0200720c */ /* 0x040fe20002781670 */
[----:B------:R-:W-:Y:S01]  /*0750*/  VIADD R2, R2, 0x3 ;  /* 0x0000000302027836 */ /* 0x000fe20000000000 */
[----:B------:R-:W-:-:S02]  /*0760*/  ISETP.GE.AND P5, PT, R4, UR12, PT ;  /* 0x0000000c04007c0c */ /* 0x000fc4000bfa6270 */
[----:B------:R-:W-:Y:S02]  /*0770*/  PLOP3.LUT P6, PT, P4, P3, PT, 0xf8, 0x8f ;  /* 0x00000000008f781c */ /* 0x000fe400027c7f70 */
[----:B------:R-:W-:Y:S02]  /*0780*/  ISETP.LT.OR P4, PT, R4, RZ, P5 ;  /* 0x000000ff0400720c */ /* 0x000fe40002f81670 */
[C---:B------:R-:W-:Y:S02]  /*0790*/  ISETP.GE.AND P5, PT, R5.reuse, UR12, PT ;  /* 0x0000000c05007c0c */ /* 0x040fe4000bfa6270 */
[----:B------:R-:W-:Y:S02]  /*07a0*/  PLOP3.LUT P4, PT, P4, P3, PT, 0xf8, 0x8f ;  /* 0x00000000008f781c */ /* 0x000fe40002787f70 */
[----:B------:R-:W-:Y:S02]  /*07b0*/  IADD3 R4, PT, PT, R10, 0x1, RZ ;  /* 0x000000010a047810 */ /* 0x000fe40007ffe0ff */
[----:B------:R-:W-:-:S03]  /*07c0*/  ISETP.LT.OR P5, PT, R5, RZ, P5 ;  /* 0x000000ff0500720c */ /* 0x000fc60002fa1670 */
[----:B------:R-:W-:Y:S02]  /*07d0*/  @P6 IADD3 R4, PT, PT, R10, RZ, RZ ;  /* 0x000000ff0a046210 */ /* 0x000fe40007ffe0ff */
[C---:B------:R-:W-:Y:S02]  /*07e0*/  ISETP.GE.AND P6, PT, R2.reuse, UR12, PT ;  /* 0x0000000c02007c0c */ /* 0x040fe4000bfc6270 */
[----:B------:R-:W-:Y:S02]  /*07f0*/  PLOP3.LUT P5, PT, P5, P3, PT, 0xf8, 0x8f ;  /* 0x00000000008f781c */ /* 0x000fe40002fa7f70 */
[----:B------:R-:W-:Y:S02]  /*0800*/  ISETP.LT.OR P6, PT, R2, RZ, P6 ;  /* 0x000000ff0200720c */ /* 0x000fe400037c1670 */
[----:B------:R-:W-:Y:S01]  /*0810*/  IADD3 R5, PT, PT, R4, 0x1, RZ ;  /* 0x0000000104057810 */ /* 0x000fe20007ffe0ff */
[----:B------:R-:W-:Y:S01]  /*0820*/  @P4 IMAD.MOV R5, RZ, RZ, R4 ;  /* 0x000000ffff054224 */ /* 0x000fe200078e0204 */
[----:B------:R-:W-:-:S04]  /*0830*/  PLOP3.LUT P6, PT, P6, P3, PT, 0xf8, 0x8f ;  /* 0x00000000008f781c */ /* 0x000fc800037c7f70 */
[----:B------:R-:W-:-:S03]  /*0840*/  IADD3 R2, PT, PT, R5, 0x1, RZ ;  /* 0x0000000105027810 */ /* 0x000fc60007ffe0ff */
[----:B------:R-:W-:-:S05]  /*0850*/  @P5 IADD3 R2, PT, PT, R5, RZ, RZ ;  /* 0x000000ff05025210 */ /* 0x000fca0007ffe0ff */
[C---:B------:R-:W-:Y:S01]  /*0860*/  VIADD R10, R2.reuse, 0x1 ;  /* 0x00000001020a7836 */ /* 0x040fe20000000000 */
[----:B------:R-:W-:Y:S01]  /*0870*/  @P6 IADD3 R10, PT, PT, R2, RZ, RZ ;  /* 0x000000ff020a6210 */ /* 0x000fe20007ffe0ff */
[----:B------:R-:W-:Y:S06]  /*0880*/  BRA.U UP0, `(.L_x_8) ;  /* 0xfffffffd00907547 */ /* 0x000fec000b83ffff */
.L_x_7:
[----:B------:R-:W-:Y:S02]  /*0890*/  UISETP.NE.AND UP0, UPT, UR5, UR9, UPT ;  /* 0x000000090500728c */ /* 0x000fe4000bf05270 */
[----:B------:R-:W-:-:S07]  /*08a0*/  UIADD3 UR7, UPT, UPT, UR5, 0x1, URZ ;  /* 0x0000000105077890 */ /* 0x000fce000fffe0ff */
[----:B------:R-:W-:Y:S01]  /*08b0*/  UMOV UR5, UR7 ;  /* 0x0000000700057c82 */ /* 0x000fe20008000000 */
[----:B------:R-:W-:Y:S05]  /*08c0*/  BRA.U UP0, `(.L_x_9) ;  /* 0xfffffffd00287547 */ /* 0x000fea000b83ffff */
[----:B------:R-:W-:Y:S05]  /*08d0*/  BRA `(.L_x_4) ;  /* 0x0000000c003c7947 */ /* 0x000fea0003800000 */
.L_x_5:
[----:B------:R-:W-:Y:S01]  /*08e0*/  HFMA2 R10, -RZ, RZ, 0, 0 ;  /* 0x00000000ff0a7431 */ /* 0x000fe200000001ff */
[C---:B------:R-:W-:Y:S01]  /*08f0*/  LOP3.LUT R14, R4.reuse, 0xf, RZ, 0xc0, !PT ;  /* 0x0000000f040e7812 */ /* 0x040fe200078ec0ff */
[----:B------:R-:W-:Y:S01]  /*0900*/  UMOV UR6, UR5 ;  /* 0x0000000500067c82 */ /* 0x000fe20008000000 */
[C---:B------:R-:W-:Y:S02]  /*0910*/  LOP3.LUT R15, R4.reuse, 0x7, RZ, 0xc0, !PT ;  /* 0x00000007040f7812 */ /* 0x040fe400078ec0ff */
[----:B------:R-:W-:-:S07]  /*0920*/  LOP3.LUT R4, R4, 0x3, RZ, 0xc0, !PT ;  /* 0x0000000304047812 */ /* 0x000fce00078ec0ff */
.L_x_17:
[----:B---3--:R-:W3:Y:S01]  /*0930*/  LDCU UR4, c[0x0][0x380] ;  /* 0x00007000ff0477ac */ /* 0x008ee20008000800 */
[----:B------:R-:W-:Y:S01]  /*0940*/  VIADD R5, R0, UR6 ;  /* 0x0000000600057c36 */ /* 0x000fe20008000000 */
[----:B------:R-:W-:-:S04]  /*0950*/  UMOV UR7, UR5 ;  /* 0x0000000500077c82 */ /* 0x000fc80008000000 */
[----:B---3--:R-:W-:-:S04]  /*0960*/  ISETP.GE.AND P0, PT, R5, UR4, PT ;  /* 0x0000000405007c0c */ /* 0x008fc8000bf06270 */
[----:B012-4-:R-:W-:-:S13]  /*0970*/  ISETP.LT.OR P0, PT, R5, RZ, P0 ;  /* 0x000000ff0500720c */ /* 0x017fda0000701670 */
.L_x_16:
[----:B---3--:R-:W3:Y:S01]  /*0980*/  LDCU UR9, c[0x0][0x384] ;  /* 0x00007080ff0977ac */ /* 0x008ee20008000800 */
[----:B012---:R-:W-:Y:S01]  /*0990*/  IADD3 R6, PT, PT, R3, UR7, RZ ;  /* 0x0000000703067c10 */ /* 0x007fe2000fffe0ff */
[----:B------:R-:W-:Y:S03]  /*09a0*/  BSSY.RECONVERGENT B0, `(.L_x_10) ;  /* 0x00000b9000007945 */ /* 0x000fe60003800200 */
[----:B---3--:R-:W-:-:S04]  /*09b0*/  ISETP.GE.AND P1, PT, R6, UR9, PT ;  /* 0x0000000906007c0c */ /* 0x008fc8000bf26270 */
[----:B------:R-:W-:-:S04]  /*09c0*/  ISETP.LT.OR P1, PT, R6, RZ, P1 ;  /* 0x000000ff0600720c */ /* 0x000fc80000f21670 */
[----:B------:R-:W-:-:S13]  /*09d0*/  PLOP3.LUT P1, PT, P1, P0, PT, 0xf8, 0x8f ;  /* 0x00000000008f781c */ /* 0x000fda0000f21f70 */
[----:B----4-:R-:W-:Y:S05]  /*09e0*/  @P1 BRA `(.L_x_11) ;  /* 0x0000000800d01947 */ /* 0x010fea0003800000 */
[----:B------:R-:W0:Y:S01]  /*09f0*/  LDCU UR8, c[0x0][0x388] ;  /* 0x00007100ff0877ac */ /* 0x000e220008000800 */
[----:B------:R-:W-:Y:S01]  /*0a00*/  IMAD R6, R5, UR9, R6 ;  /* 0x0000000905067c24 */ /* 0x000fe2000f8e0206 */
[----:B------:R-:W-:Y:S01]  /*0a10*/  UMOV UR4, URZ ;  /* 0x000000ff00047c82 */ /* 0x000fe20008000000 */
[----:B0-----:R-:W-:Y:S02]  /*0a20*/  UISETP.GE.U32.AND UP0, UPT, UR8, 0x10, UPT ;  /* 0x000000100800788c */ /* 0x001fe4000bf06070 */
[----:B------:R-:W-:-:S07]  /*0a30*/  IMAD R6, R6, UR8, RZ ;  /* 0x0000000806067c24 */ /* 0x000fce000f8e02ff */
[----:B------:R-:W-:Y:S05]  /*0a40*/  BRA.U !UP0, `(.L_x_12) ;  /* 0x0000000508347547 */ /* 0x000fea000b800000 */
[----:B------:R-:W-:Y:S01]  /*0a50*/  ULOP3.LUT UR4, UR8, 0x7ffffff0, URZ, 0xc0, !UPT ;  /* 0x7ffffff008047892 */ /* 0x000fe2000f8ec0ff */
[----:B------:R-:W-:Y:S01]  /*0a60*/  MOV R7, R2 ;  /* 0x0000000200077202 */ /* 0x000fe20000000f00 */
[----:B------:R-:W-:Y:S02]  /*0a70*/  IMAD.MOV.U32 R11, RZ, RZ, R6 ;  /* 0x000000ffff0b7224 */ /* 0x000fe400078e0006 */
[----:B------:R-:W-:-:S12]  /*0a80*/  UIADD3 UR8, UPT, UPT, -UR4, URZ, URZ ;  /* 0x000000ff04087290 */ /* 0x000fd8000fffe1ff */
.L_x_13:
[----:B0-----:R-:W0:Y:S08]  /*0a90*/  LDC.64 R8, c[0x0][0x390] ;  /* 0x0000e400ff087b82 */ /* 0x001e300000000a00 */
[----:B------:R-:W1:Y:S01]  /*0aa0*/  LDC.64 R12, c[0x0][0x398] ;  /* 0x0000e600ff0c7b82 */ /* 0x000e620000000a00 */
[----:B0-----:R-:W-:-:S05]  /*0ab0*/  IMAD.WIDE R8, R11, 0x4, R8 ;  /* 0x000000040b087825 */ /* 0x001fca00078e0208 */
[----:B------:R-:W2:Y:S01]  /*0ac0*/  LDG.E R16, desc[UR10][R8.64] ;  /* 0x0000000a08107981 */ /* 0x000ea2000c1e1900 */
[----:B-1----:R-:W-:-:S05]  /*0ad0*/  IMAD.WIDE R12, R7, 0x4, R12 ;  /* 0x00000004070c7825 */ /* 0x002fca00078e020c */
[----:B------:R-:W2:Y:S04]  /*0ae0*/  LDG.E R17, desc[UR10][R12.64] ;  /* 0x0000000a0c117981 */ /* 0x000ea8000c1e1900 */
[----:B------:R-:W3:Y:S04]  /*0af0*/  LDG.E R19, desc[UR10][R12.64+0x4] ;  /* 0x0000040a0c137981 */ /* 0x000ee8000c1e1900 */
[----:B------:R-:W4:Y:S04]  /*0b00*/  LDG.E R21, desc[UR10][R12.64+0x8] ;  /* 0x0000080a0c157981 */ /* 0x000f28000c1e1900 */
[----:B------:R-:W5:Y:S01]  /*0b10*/  LDG.E R23, desc[UR10][R12.64+0xc] ;  /* 0x00000c0a0c177981 */ /* 0x000f62000c1e1900 */
[----:B--2---:R-:W-:-:S05]  /*0b20*/  FADD R17, R16, R17 ;  /* 0x0000001110117221 */ /* 0x004fca0000000000 */
[----:B------:R0:W-:Y:S04]  /*0b30*/  STG.E desc[UR10][R12.64], R17 ;  /* 0x000000110c007986 */ /* 0x0001e8000c10190a */
[----:B------:R-:W3:Y:S04]  /*0b40*/  LDG.E R16, desc[UR10][R8.64+0x4] ;  /* 0x0000040a08107981 */ /* 0x000ee8000c1e1900 */
[----:B0-----:R-:W2:Y:S01]  /*0b50*/  LDG.E R17, desc[UR10][R12.64+0x10] ;  /* 0x0000100a0c117981 */ /* 0x001ea2000c1e1900 */
[----:B---3--:R-:W-:-:S05]  /*0b60*/  FADD R19, R16, R19 ;  /* 0x0000001310137221 */ /* 0x008fca0000000000 */
[----:B------:R0:W-:Y:S04]  /*0b70*/  STG.E desc[UR10][R12.64+0x4], R19 ;  /* 0x000004130c007986 */ /* 0x0001e8000c10190a */
[----:B------:R-:W4:Y:S04]  /*0b80*/  LDG.E R16, desc[UR10][R8.64+0x8] ;  /* 0x0000080a08107981 */ /* 0x000f28000c1e1900 */
[----:B0-----:R-:W3:Y:S01]  /*0b90*/  LDG.E R19, desc[UR10][R12.64+0x14] ;  /* 0x0000140a0c137981 */ /* 0x001ee2000c1e1900 */
[----:B----4-:R-:W-:-:S05]  /*0ba0*/  FADD R21, R16, R21 ;  /* 0x0000001510157221 */ /* 0x010fca0000000000 */
[----:B------:R0:W-:Y:S04]  /*0bb0*/  STG.E desc[UR10][R12.64+0x8], R21 ;  /* 0x000008150c007986 */ /* 0x0001e8000c10190a */
[----:B------:R-:W5:Y:S04]  /*0bc0*/  LDG.E R16, desc[UR10][R8.64+0xc] ;  /* 0x00000c0a08107981 */ /* 0x000f68000c1e1900 */
[----:B0-----:R-:W4:Y:S01]  /*0bd0*/  LDG.E R21, desc[UR10][R12.64+0x18] ;  /* 0x0000180a0c157981 */ /* 0x001f22000c1e1900 */
[----:B-----5:R-:W-:-:S05]  /*0be0*/  FADD R23, R16, R23 ;  /* 0x0000001710177221 */ /* 0x020fca0000000000 */
[----:B------:R0:W-:Y:S04]  /*0bf0*/  STG.E desc[UR10][R12.64+0xc], R23 ;  /* 0x00000c170c007986 */ /* 0x0001e8000c10190a */
[----:B------:R-:W2:Y:S04]  /*0c00*/  LDG.E R16, desc[UR10][R8.64+0x10] ;  /* 0x0000100a08107981 */ /* 0x000ea8000c1e1900 */
[----:B0-----:R-:W5:Y:S01]  /*0c10*/  LDG.E R23, desc[UR10][R12.64+0x1c] ;  /* 0x00001c0a0c177981 */ /* 0x001f62000c1e1900 */
        /* <DEDUP_REMOVED lines=34> */
[----:B------:R-:W3:Y:S02]  /*0e40*/  LDG.E R16, desc[UR10][R8.64+0x34] ;  /* 0x0000340a08107981 */ /* 0x000ee4000c1e1900 */
[----:B---3--:R-:W-:-:S05]  /*0e50*/  FADD R19, R16, R19 ;  /* 0x0000001310137221 */ /* 0x008fca0000000000 */
[----:B------:R0:W-:Y:S04]  /*0e60*/  STG.E desc[UR10][R12.64+0x34], R19 ;  /* 0x000034130c007986 */ /* 0x0001e8000c10190a */
[----:B------:R-:W4:Y:S02]  /*0e70*/  LDG.E R16, desc[UR10][R8.64+0x38] ;  /* 0x0000380a08107981 */ /* 0x000f24000c1e1900 */
[----:B----4-:R-:W-:-:S05]  /*0e80*/  FADD R21, R16, R21 ;  /* 0x0000001510157221 */ /* 0x010fca0000000000 */
[----:B------:R0:W-:Y:S04]  /*0e90*/  STG.E desc[UR10][R12.64+0x38], R21 ;  /* 0x000038150c007986 */ /* 0x0001e8000c10190a */
[----:B------:R-:W5:Y:S01]  /*0ea0*/  LDG.E R16, desc[UR10][R8.64+0x3c] ;  /* 0x00003c0a08107981 */ /* 0x000f62000c1e1900 */
[----:B------:R-:W-:-:S04]  /*0eb0*/  UIADD3 UR8, UPT, UPT, UR8, 0x10, URZ ;  /* 0x0000001008087890 */ /* 0x000fc8000fffe0ff */
[----:B------:R-:W-:Y:S01]  /*0ec0*/  UISETP.NE.AND UP0, UPT, UR8, URZ, UPT ;  /* 0x000000ff0800728c */ /* 0x000fe2000bf05270 */
[----:B------:R-:W-:Y:S02]  /*0ed0*/  IADD3 R11, PT, PT, R11, 0x10, RZ ;  /* 0x000000100b0b7810 */ /* 0x000fe40007ffe0ff */
[----:B------:R-:W-:Y:S01]  /*0ee0*/  IADD3 R7, PT, PT, R7, 0x10, RZ ;  /* 0x0000001007077810 */ /* 0x000fe20007ffe0ff */
[----:B-----5:R-:W-:-:S05]  /*0ef0*/  FADD R23, R16, R23 ;  /* 0x0000001710177221 */ /* 0x020fca0000000000 */
[----:B------:R0:W-:Y:S01]  /*0f00*/  STG.E desc[UR10][R12.64+0x3c], R23 ;  /* 0x00003c170c007986 */ /* 0x0001e2000c10190a */
[----:B------:R-:W-:Y:S05]  /*0f10*/  BRA.U UP0, `(.L_x_13) ;  /* 0xfffffff900dc7547 */ /* 0x000fea000b83ffff */
.L_x_12:
[----:B------:R-:W-:Y:S01]  /*0f20*/  ISETP.NE.AND P1, PT, R14, RZ, PT ;  /* 0x000000ff0e00720c */ /* 0x000fe20003f25270 */
[----:B------:R-:W-:-:S12]  /*0f30*/  VIADD R10, R10, 0x1 ;  /* 0x000000010a0a7836 */ /* 0x000fd80000000000 */
[----:B------:R-:W-:Y:S05]  /*0f40*/  @!P1 BRA `(.L_x_11) ;  /* 0x0000000400789947 */ /* 0x000fea0003800000 */
[----:B------:R-:W-:Y:S02]  /*0f50*/  IADD3 R7, PT, PT, R14, -0x1, RZ ;  /* 0xffffffff0e077810 */ /* 0x000fe40007ffe0ff */
[----:B------:R-:W-:Y:S02]  /*0f60*/  ISETP.NE.AND P2, PT, R15, RZ, PT ;  /* 0x000000ff0f00720c */ /* 0x000fe40003f45270 */
[----:B------:R-:W-:-:S13]  /*0f70*/  ISETP.GE.U32.AND P1, PT, R7, 0x7, PT ;  /* 0x000000070700780c */ /* 0x000fda0003f26070 */
[----:B------:R-:W-:Y:S05]  /*0f80*/  @!P1 BRA `(.L_x_14) ;  /* 0x00000000009c9947 */ /* 0x000fea0003800000 */
[----:B------:R-:W1:Y:S01]  /*0f90*/  LDC.64 R8, c[0x0][0x390] ;  /* 0x0000e400ff087b82 */ /* 0x000e620000000a00 */
[----:B------:R-:W-:Y:S01]  /*0fa0*/  IADD3 R7, PT, PT, R6, UR4, RZ ;  /* 0x0000000406077c10 */ /* 0x000fe2000fffe0ff */
[----:B------:R-:W-:-:S06]  /*0fb0*/  VIADD R11, R2, UR4 ;  /* 0x00000004020b7c36 */ /* 0x000fcc0008000000 */
[----:B0-----:R-:W0:Y:S01]  /*0fc0*/  LDC.64 R12, c[0x0][0x398] ;  /* 0x0000e600ff0c7b82 */ /* 0x001e220000000a00 */
[----:B-1----:R-:W-:-:S05]  /*0fd0*/  IMAD.WIDE R8, R7, 0x4, R8 ;  /* 0x0000000407087825 */ /* 0x002fca00078e0208 */
[----:B------:R-:W2:Y:S01]  /*0fe0*/  LDG.E R7, desc[UR10][R8.64] ;  /* 0x0000000a08077981 */ /* 0x000ea2000c1e1900 */
[----:B0-----:R-:W-:-:S05]  /*0ff0*/  IMAD.WIDE R12, R11, 0x4, R12 ;  /* 0x000000040b0c7825 */ /* 0x001fca00078e020c */
[----:B------:R-:W2:Y:S04]  /*1000*/  LDG.E R16, desc[UR10][R12.64] ;  /* 0x0000000a0c107981 */ /* 0x000ea8000c1e1900 */
[----:B------:R-:W3:Y:S04]  /*1010*/  LDG.E R17, desc[UR10][R12.64+0x8] ;  /* 0x0000080a0c117981 */ /* 0x000ee8000c1e1900 */
[----:B------:R-:W4:Y:S01]  /*1020*/  LDG.E R19, desc[UR10][R12.64+0xc] ;  /* 0x00000c0a0c137981 */ /* 0x000f22000c1e1900 */
[----:B--2---:R-:W-:-:S03]  /*1030*/  FADD R7, R7, R16 ;  /* 0x0000001007077221 */ /* 0x004fc60000000000 */
[----:B------:R-:W2:Y:S04]  /*1040*/  LDG.E R16, desc[UR10][R12.64+0x4] ;  /* 0x0000040a0c107981 */ /* 0x000ea8000c1e1900 */
[----:B------:R-:W-:Y:S04]  /*1050*/  STG.E desc[UR10][R12.64], R7 ;  /* 0x000000070c007986 */ /* 0x000fe8000c10190a */
[----:B------:R-:W2:Y:S02]  /*1060*/  LDG.E R11, desc[UR10][R8.64+0x4] ;  /* 0x0000040a080b7981 */ /* 0x000ea4000c1e1900 */
[----:B--2---:R-:W-:-:S05]  /*1070*/  FADD R11, R11, R16 ;  /* 0x000000100b0b7221 */ /* 0x004fca0000000000 */
[----:B------:R-:W-:Y:S04]  /*1080*/  STG.E desc[UR10][R12.64+0x4], R11 ;  /* 0x0000040b0c007986 */ /* 0x000fe8000c10190a */
[----:B------:R-:W3:Y:S02]  /*1090*/  LDG.E R16, desc[UR10][R8.64+0x8] ;  /* 0x0000080a08107981 */ /* 0x000ee4000c1e1900 */
[----:B---3--:R-:W-:-:S05]  /*10a0*/  FADD R17, R16, R17 ;  /* 0x0000001110117221 */ /* 0x008fca0000000000 */
[----:B------:R0:W-:Y:S04]  /*10b0*/  STG.E desc[UR10][R12.64+0x8], R17 ;  /* 0x000008110c007986 */ /* 0x0001e8000c10190a */
[----:B------:R-:W4:Y:S04]  /*10c0*/  LDG.E R16, desc[UR10][R8.64+0xc] ;  /* 0x00000c0a08107981 */ /* 0x000f28000c1e1900 */
[----:B0-----:R-:W2:Y:S01]  /*10d0*/  LDG.E R17, desc[UR10][R12.64+0x18] ;  /* 0x0000180a0c117981 */ /* 0x001ea2000c1e1900 */
[----:B----4-:R-:W-:-:S03]  /*10e0*/  FADD R19, R16, R19 ;  /* 0x0000001310137221 */ /* 0x010fc60000000000 */
[----:B------:R-:W3:Y:S04]  /*10f0*/  LDG.E R16, desc[UR10][R12.64+0x10] ;  /* 0x0000100a0c107981 */ /* 0x000ee8000c1e1900 */
[----:B------:R0:W-:Y:S04]  /*1100*/  STG.E desc[UR10][R12.64+0xc], R19 ;  /* 0x00000c130c007986 */ /* 0x0001e8000c10190a */
[----:B------:R-:W3:Y:S04]  /*1110*/  LDG.E R7, desc[UR10][R8.64+0x10] ;  /* 0x0000100a08077981 */ /* 0x000ee8000c1e1900 */
[----:B0-----:R-:W4:Y:S01]  /*1120*/  LDG.E R19, desc[UR10][R12.64+0x1c] ;  /* 0x00001c0a0c137981 */ /* 0x001f22000c1e1900 */
[----:B---3--:R-:W-:-:S03]  /*1130*/  FADD R7, R7, R16 ;  /* 0x0000001007077221 */ /* 0x008fc60000000000 */
[----:B------:R-:W3:Y:S04]  /*1140*/  LDG.E R16, desc[UR10][R12.64+0x14] ;  /* 0x0000140a0c107981 */ /* 0x000ee8000c1e1900 */
[----:B------:R1:W-:Y:S04]  /*1150*/  STG.E desc[UR10][R12.64+0x10], R7 ;  /* 0x000010070c007986 */ /* 0x0003e8000c10190a */
[----:B------:R-:W3:Y:S02]  /*1160*/  LDG.E R11, desc[UR10][R8.64+0x14] ;  /* 0x0000140a080b7981 */ /* 0x000ee4000c1e1900 */
[----:B---3--:R-:W-:-:S05]  /*1170*/  FADD R11, R11, R16 ;  /* 0x000000100b0b7221 */ /* 0x008fca0000000000 */
[----:B------:R1:W-:Y:S04]  /*1180*/  STG.E desc[UR10][R12.64+0x14], R11 ;  /* 0x0000140b0c007986 */ /* 0x0003e8000c10190a */
[----:B------:R-:W2:Y:S02]  /*1190*/  LDG.E R16, desc[UR10][R8.64+0x18] ;  /* 0x0000180a08107981 */ /* 0x000ea4000c1e1900 */
[----:B--2---:R-:W-:-:S05]  /*11a0*/  FADD R17, R16, R17 ;  /* 0x0000001110117221 */ /* 0x004fca0000000000 */
[----:B------:R1:W-:Y:S04]  /*11b0*/  STG.E desc[UR10][R12.64+0x18], R17 ;  /* 0x000018110c007986 */ /* 0x0003e8000c10190a */
[----:B------:R-:W4:Y:S01]  /*11c0*/  LDG.E R16, desc[UR10][R8.64+0x1c] ;  /* 0x00001c0a08107981 */ /* 0x000f22000c1e1900 */
[----:B------:R-:W-:Y:S01]  /*11d0*/  UIADD3 UR4, UPT, UPT, UR4, 0x8, URZ ;  /* 0x0000000804047890 */ /* 0x000fe2000fffe0ff */
[----:B----4-:R-:W-:-:S05]  /*11e0*/  FADD R19, R16, R19 ;  /* 0x0000001310137221 */ /* 0x010fca0000000000 */
[----:B------:R1:W-:Y:S06]  /*11f0*/  STG.E desc[UR10][R12.64+0x1c], R19 ;  /* 0x00001c130c007986 */ /* 0x0003ec000c10190a */
.L_x_14:
[----:B------:R-:W-:Y:S05]  /*1200*/  @!P2 BRA `(.L_x_11) ;  /* 0x0000000000c8a947 */ /* 0x000fea0003800000 */
[----:B-1----:R-:W-:Y:S02]  /*1210*/  IADD3 R7, PT, PT, R15, -0x1, RZ ;  /* 0xffffffff0f077810 */ /* 0x002fe40007ffe0ff */
        /* <DEDUP_REMOVED lines=15> */
[----:B------:R1:W-:Y:S04]  /*1310*/  STG.E desc[UR10][R12.64], R7 ;  /* 0x000000070c007986 */ /* 0x0003e8000c10190a */
[----:B------:R-:W2:Y:S02]  /*1320*/  LDG.E R11, desc[UR10][R8.64+0x4] ;  /* 0x0000040a080b7981 */ /* 0x000ea4000c1e1900 */
[----:B--2---:R-:W-:-:S05]  /*1330*/  FADD R11, R11, R16 ;  /* 0x000000100b0b7221 */ /* 0x004fca0000000000 */
[----:B------:R1:W-:Y:S04]  /*1340*/  STG.E desc[UR10][R12.64+0x4], R11 ;  /* 0x0000040b0c007986 */ /* 0x0003e8000c10190a */
[----:B------:R-:W3:Y:S02]  /*1350*/  LDG.E R16, desc[UR10][R8.64+0x8] ;  /* 0x0000080a08107981 */ /* 0x000ee4000c1e1900 */
[----:B---3--:R-:W-:-:S05]  /*1360*/  FADD R17, R16, R17 ;  /* 0x0000001110117221 */ /* 0x008fca0000000000 */
[----:B------:R1:W-:Y:S04]  /*1370*/  STG.E desc[UR10][R12.64+0x8], R17 ;  /* 0x000008110c007986 */ /* 0x0003e8000c10190a */
[----:B------:R-:W4:Y:S01]  /*1380*/  LDG.E R16, desc[UR10][R8.64+0xc] ;  /* 0x00000c0a08107981 */ /* 0x000f22000c1e1900 */
[----:B------:R-:W-:Y:S01]  /*1390*/  UIADD3 UR4, UPT, UPT, UR4, 0x4, URZ ;  /* 0x0000000404047890 */ /* 0x000fe2000fffe0ff */
[----:B----4-:R-:W-:-:S05]  /*13a0*/  FADD R19, R16, R19 ;  /* 0x0000001310137221 */ /* 0x010fca0000000000 */
[----:B------:R1:W-:Y:S06]  /*13b0*/  STG.E desc[UR10][R12.64+0xc], R19 ;  /* 0x00000c130c007986 */ /* 0x0003ec000c10190a */
.L_x_15:
[----:B------:R-:W-:Y:S05]  /*13c0*/  @!P2 BRA `(.L_x_11) ;  /* 0x000000000058a947 */ /* 0x000fea0003800000 */
[----:B------:R-:W2:Y:S01]  /*13d0*/  LDC.64 R8, c[0x0][0x390] ;  /* 0x0000e400ff087b82 */ /* 0x000ea20000000a00 */
[----:B-1----:R-:W-:Y:S02]  /*13e0*/  IADD3 R7, PT, PT, R6, UR4, RZ ;  /* 0x0000000406077c10 */ /* 0x002fe4000fffe0ff */
[----:B------:R-:W-:-:S05]  /*13f0*/  IADD3 R11, PT, PT, R2, UR4, RZ ;  /* 0x00000004020b7c10 */ /* 0x000fca000fffe0ff */
[----:B0-----:R-:W0:Y:S01]  /*1400*/  LDC.64 R12, c[0x0][0x398] ;  /* 0x0000e600ff0c7b82 */ /* 0x001e220000000a00 */
[----:B--2---:R-:W-:-:S04]  /*1410*/  IMAD.WIDE R6, R7, 0x4, R8 ;  /* 0x0000000407067825 */ /* 0x004fc800078e0208 */
[----:B0-----:R-:W-:Y:S02]  /*1420*/  IMAD.WIDE R8, R11, 0x4, R12 ;  /* 0x000000040b087825 */ /* 0x001fe400078e020c */
[----:B------:R-:W2:Y:S04]  /*1430*/  LDG.E R11, desc[UR10][R6.64] ;  /* 0x0000000a060b7981 */ /* 0x000ea8000c1e1900 */
[----:B------:R-:W2:Y:S01]  /*1440*/  LDG.E R12, desc[UR10][R8.64] ;  /* 0x0000000a080c7981 */ /* 0x000ea2000c1e1900 */
[----:B------:R-:W-:Y:S01]  /*1450*/  ISETP.NE.AND P1, PT, R4, 0x1, PT ;  /* 0x000000010400780c */ /* 0x000fe20003f25270 */
[----:B--2---:R-:W-:-:S05]  /*1460*/  FADD R11, R11, R12 ;  /* 0x0000000c0b0b7221 */ /* 0x004fca0000000000 */
[----:B------:R2:W-:Y:S07]  /*1470*/  STG.E desc[UR10][R8.64], R11 ;  /* 0x0000000b08007986 */ /* 0x0005ee000c10190a */
[----:B------:R-:W-:Y:S05]  /*1480*/  @!P1 BRA `(.L_x_11) ;  /* 0x0000000000289947 */ /* 0x000fea0003800000 */
[----:B--2---:R-:W2:Y:S04]  /*1490*/  LDG.E R11, desc[UR10][R6.64+0x4] ;  /* 0x0000040a060b7981 */ /* 0x004ea8000c1e1900 */
[----:B------:R-:W2:Y:S01]  /*14a0*/  LDG.E R12, desc[UR10][R8.64+0x4] ;  /* 0x0000040a080c7981 */ /* 0x000ea2000c1e1900 */
[----:B------:R-:W-:Y:S01]  /*14b0*/  ISETP.NE.AND P1, PT, R4, 0x2, PT ;  /* 0x000000020400780c */ /* 0x000fe20003f25270 */
[----:B--2---:R-:W-:-:S05]  /*14c0*/  FADD R11, R11, R12 ;  /* 0x0000000c0b0b7221 */ /* 0x004fca0000000000 */
[----:B------:R3:W-:Y:S07]  /*14d0*/  STG.E desc[UR10][R8.64+0x4], R11 ;  /* 0x0000040b08007986 */ /* 0x0007ee000c10190a */
[----:B------:R-:W-:Y:S05]  /*14e0*/  @!P1 BRA `(.L_x_11) ;  /* 0x0000000000109947 */ /* 0x000fea0003800000 */
[----:B------:R-:W2:Y:S04]  /*14f0*/  LDG.E R6, desc[UR10][R6.64+0x8] ;  /* 0x0000080a06067981 */ /* 0x000ea8000c1e1900 */
[----:B---3--:R-:W2:Y:S02]  /*1500*/  LDG.E R11, desc[UR10][R8.64+0x8] ;  /* 0x0000080a080b7981 */ /* 0x008ea4000c1e1900 */
[----:B--2---:R-:W-:-:S05]  /*1510*/  FADD R11, R6, R11 ;  /* 0x0000000b060b7221 */ /* 0x004fca0000000000 */
[----:B------:R4:W-:Y:S02]  /*1520*/  STG.E desc[UR10][R8.64+0x8], R11 ;  /* 0x0000080b08007986 */ /* 0x0009e4000c10190a */
.L_x_11:
[----:B------:R-:W-:Y:S05]  /*1530*/  BSYNC.RECONVERGENT B0 ;  /* 0x0000000000007941 */ /* 0x000fea0003800200 */
.L_x_10:
[----:B------:R-:W5:Y:S01]  /*1540*/  LDCU UR8, c[0x0][0x38c] ;  /* 0x00007180ff0877ac */ /* 0x000f620008000800 */
[----:B------:R-:W-:Y:S02]  /*1550*/  UIADD3 UR4, UPT, UPT, UR7, 0x1, URZ ;  /* 0x0000000107047890 */ /* 0x000fe4000fffe0ff */
[----:B-----5:R-:W-:-:S05]  /*1560*/  UISETP.NE.AND UP0, UPT, UR7, UR8, UPT ;  /* 0x000000080700728c */ /* 0x020fca000bf05270 */
[----:B------:R-:W-:-:S04]  /*1570*/  UMOV UR7, UR4 ;  /* 0x0000000400077c82 */ /* 0x000fc80008000000 */
[----:B------:R-:W-:Y:S05]  /*1580*/  BRA.U UP0, `(.L_x_16) ;  /* 0xfffffff100fc7547 */ /* 0x000fea000b83ffff */
[----:B------:R-:W-:Y:S02]  /*1590*/  UISETP.NE.AND UP0, UPT, UR6, UR8, UPT ;  /* 0x000000080600728c */ /* 0x000fe4000bf05270 */
[----:B------:R-:W-:-:S07]  /*15a0*/  UIADD3 UR4, UPT, UPT, UR6, 0x1, URZ ;  /* 0x0000000106047890 */ /* 0x000fce000fffe0ff */
[----:B------:R-:W-:Y:S01]  /*15b0*/  UMOV UR6, UR4 ;  /* 0x0000000400067c82 */ /* 0x000fe20008000000 */
[----:B------:R-:W-:Y:S05]  /*15c0*/  BRA.U UP0, `(.L_x_17) ;  /* 0xfffffff100d87547 */ /* 0x000fea000b83ffff */
.L_x_4:
[----:B------:R-:W-:-:S13]  /*15d0*/  ISETP.NE.AND P0, PT, R10, RZ, PT ;  /* 0x000000ff0a00720c */ /* 0x000fda0003f05270 */
[----:B------:R-:W-:Y:S05]  /*15e0*/  @!P0 BRA `(.L_x_18) ;  /* 0x0000002000508947 */ /* 0x000fea0003800000 */
[----:B------:R-:W5:Y:S02]  /*15f0*/  LDC R2, c[0x0][0x388] ;  /* 0x0000e200ff027b82 */ /* 0x000f640000000800 */
[----:B-----5:R-:W-:-:S13]  /*1600*/  ISETP.GE.AND P0, PT, R2, 0x1, PT ;  /* 0x000000010200780c */ /* 0x020fda0003f06270 */
[----:B------:R-:W-:Y:S05]  /*1610*/  @!P0 EXIT ;  /* 0x000000000000894d */ /* 0x000fea0003800000 */
[----:B------:R-:W5:Y:S01]  /*1620*/  LDCU UR4, c[0x0][0x384] ;  /* 0x00007080ff0477ac */ /* 0x000f620008000800 */
[C---:B------:R-:W-:Y:S02]  /*1630*/  VIADD R4, R2.reuse, 0xffffffff ;  /* 0xffffffff02047836 */ /* 0x040fe40000000000 */
[----:B012---:R-:W-:Y:S01]  /*1640*/  HFMA2 R7, -RZ, RZ, 0, 0 ;  /* 0x00000000ff077431 */ /* 0x007fe200000001ff */
[----:B------:R-:W-:Y:S02]  /*1650*/  I2FP.F32.S32 R10, R10 ;  /* 0x0000000a000a7245 */ /* 0x000fe40000201400 */
[----:B------:R-:W-:Y:S02]  /*1660*/  LOP3.LUT R18, R2, 0xf, RZ, 0xc0, !PT ;  /* 0x0000000f02127812 */ /* 0x000fe400078ec0ff */
[----:B------:R-:W-:Y:S01]  /*1670*/  ISETP.GE.U32.AND P0, PT, R4, 0xf, PT ;  /* 0x0000000f0400780c */ /* 0x000fe20003f06070 */
[----:B-----5:R-:W-:-:S04]  /*1680*/  IMAD R3, R0, UR4, R3 ;  /* 0x0000000400037c24 */ /* 0x020fc8000f8e0203 */
[----:B------:R-:W-:-:S08]  /*1690*/  IMAD R6, R3, R2, RZ ;  /* 0x0000000203067224 */ /* 0x000fd000078e02ff */
[----:B------:R-:W-:Y:S05]  /*16a0*/  @!P0 BRA `(.L_x_19) ;  /* 0x0000001000488947 */ /* 0x000fea0003800000 */
[----:B------:R-:W0:Y:S01]  /*16b0*/  LDC.64 R14, c[0x0][0x398] ;  /* 0x0000e600ff0e7b82 */ /* 0x000e220000000a00 */
[----:B------:R-:W-:Y:S02]  /*16c0*/  LOP3.LUT R7, R2, 0x7ffffff0, RZ, 0xc0, !PT ;  /* 0x7ffffff002077812 */ /* 0x000fe400078ec0ff */
[----:B------:R-:W-:-:S03]  /*16d0*/  MOV R17, R6 ;  /* 0x0000000600117202 */ /* 0x000fc60000000f00 */
[----:B------:R-:W-:Y:S01]  /*16e0*/  IMAD.MOV R16, RZ, RZ, -R7 ;  /* 0x000000ffff107224 */ /* 0x000fe200078e0a07 */
[----:B0-----:R-:W-:-:S04]  /*16f0*/  IADD3 R14, P0, PT, R14, 0x20, RZ ;  /* 0x000000200e0e7810 */ /* 0x001fc80007f1e0ff */
[----:B------:R-:W-:-:S09]  /*1700*/  IADD3.X R15, PT, PT, RZ, R15, RZ, P0, !PT ;  /* 0x0000000fff0f7210 */ /* 0x000fd200007fe4ff */
.L_x_52:
[----:B---34-:R-:W-:-:S05]  /*1710*/  IMAD.WIDE R8, R17, 0x4, R14 ;  /* 0x0000000411087825 */ /* 0x018fca00078e020e */
[----:B------:R-:W2:Y:S01]  /*1720*/  LDG.E R3, desc[UR10][R8.64+-0x20] ;  /* 0xffffe00a08037981 */ /* 0x000ea2000c1e1900 */
[----:B------:R-:W0:Y:S01]  /*1730*/  MUFU.RCP R5, R10 ;  /* 0x0000000a00057308 */ /* 0x000e220000001000 */
[----:B------:R-:W-:Y:S01]  /*1740*/  BSSY.RECONVERGENT B2, `(.L_x_20) ;  /* 0x000000b000027945 */ /* 0x000fe20003800200 */
[----:B0-----:R-:W-:-:S04]  /*1750*/  FFMA R0, -R10, R5, 1 ;  /* 0x3f8000000a007423 */ /* 0x001fc80000000105 */
[----:B------:R-:W-:Y:S02]  /*1760*/  FFMA R0, R5, R0, R5 ;  /* 0x0000000005007223 */ /* 0x000fe40000000005 */
[----:B--2---:R-:W0:Y:S02]  /*1770*/  FCHK P0, R3, R10 ;  /* 0x0000000a03007302 */ /* 0x004e240000000000 */
[----:B------:R-:W-:-:S04]  /*1780*/  FFMA R5, R3, R0, RZ ;  /* 0x0000000003057223 */ /* 0x000fc800000000ff */
[----:B------:R-:W-:-:S04]  /*1790*/  FFMA R2, -R10, R5, R3 ;  /* 0x000000050a027223 */ /* 0x000fc80000000103 */
[----:B------:R-:W-:Y:S01]  /*17a0*/  FFMA R5, R0, R2, R5 ;  /* 0x0000000200057223 */ /* 0x000fe20000000005 */
[----:B0-----:R-:W-:Y:S06]  /*17b0*/  @!P0 BRA `(.L_x_21) ;  /* 0x00000000000c8947 */ /* 0x001fec0003800000 */
[----:B------:R-:W-:Y:S02]  /*17c0*/  MOV R0, R10 ;  /* 0x0000000a00007202 */ /* 0x000fe40000000f00 */
[----:B------:R-:W-:-:S07]  /*17d0*/  MOV R2, 0x17f0 ;  /* 0x000017f000027802 */ /* 0x000fce0000000f00 */
[----:B------:R-:W-:Y:S05]  /*17e0*/  CALL.REL.NOINC `($__internal_0_$__cuda_sm3x_div_rn_noftz_f32_slowpath) ;  /* 0x0000002000cc7944 */ /* 0x000fea0003c00000 */
.L_x_21:
[----:B------:R-:W-:Y:S05]  /*17f0*/  BSYNC.RECONVERGENT B2 ;  /* 0x0000000000027941 */ /* 0x000fea0003800200 */
.L_x_20:
[----:B------:R-:W2:Y:S01]  /*1800*/  LDG.E R11, desc[UR10][R8.64+-0x1c] ;  /* 0xffffe40a080b7981 */ /* 0x000ea2000c1e1900 */
[----:B------:R-:W0:Y:S01]  /*1810*/  MUFU.RCP R3, R10 ;  /* 0x0000000a00037308 */ /* 0x000e220000001000 */
[----:B------:R-:W-:Y:S02]  /*1820*/  BSSY.RECONVERGENT B2, `(.L_x_22) ;  /* 0x000000e000027945 */ /* 0x000fe40003800200 */
[----:B------:R1:W-:Y:S01]  /*1830*/  STG.E desc[UR10][R8.64+-0x20], R5 ;  /* 0xffffe00508007986 */ /* 0x0003e2000c10190a */
[----:B0-----:R-:W-:-:S04]  /*1840*/  FFMA R0, -R10, R3, 1 ;  /* 0x3f8000000a007423 */ /* 0x001fc80000000103 */
[----:B------:R-:W-:Y:S01]  /*1850*/  FFMA R0, R3, R0, R3 ;  /* 0x0000000003007223 */ /* 0x000fe20000000003 */
[----:B--2---:R-:W0:Y:S03]  /*1860*/  FCHK P0, R11, R10 ;  /* 0x0000000a0b007302 */ /* 0x004e260000000000 */
[----:B------:R-:W-:-:S04]  /*1870*/  FFMA R3, R0, R11, RZ ;  /* 0x0000000b00037223 */ /* 0x000fc800000000ff */
[----:B------:R-:W-:-:S04]  /*1880*/  FFMA R2, -R10, R3, R11 ;  /* 0x000000030a027223 */ /* 0x000fc8000000010b */
[----:B------:R-:W-:Y:S01]  /*1890*/  FFMA R3, R0, R2, R3 ;  /* 0x0000000200037223 */ /* 0x000fe20000000003 */
[----:B01----:R-:W-:Y:S06]  /*18a0*/  @!P0 BRA `(.L_x_23) ;  /* 0x0000000000148947 */ /* 0x003fec0003800000 */
[----:B------:R-:W-:Y:S01]  /*18b0*/  IMAD.MOV.U32 R3, RZ, RZ, R11 ;  /* 0x000000ffff037224 */ /* 0x000fe200078e000b */
[----:B------:R-:W-:Y:S02]  /*18c0*/  MOV R0, R10 ;  /* 0x0000000a00007202 */ /* 0x000fe40000000f00 */
[----:B------:R-:W-:-:S07]  /*18d0*/  MOV R2, 0x18f0 ;  /* 0x000018f000027802 */ /* 0x000fce0000000f00 */
[----:B------:R-:W-:Y:S05]  /*18e0*/  CALL.REL.NOINC `($__internal_0_$__cuda_sm3x_div_rn_noftz_f32_slowpath) ;  /* 0x00000020008c7944 */ /* 0x000fea0003c00000 */
[----:B------:R-:W-:-:S07]  /*18f0*/  MOV R3, R5 ;  /* 0x0000000500037202 */ /* 0x000fce0000000f00 */
.L_x_23:
[----:B------:R-:W-:Y:S05]  /*1900*/  BSYNC.RECONVERGENT B2 ;  /* 0x0000000000027941 */ /* 0x000fea0003800200 */
.L_x_22:
        /* <DEDUP_REMOVED lines=15> */
.L_x_25:
[----:B------:R-:W-:Y:S05]  /*1a00*/  BSYNC.RECONVERGENT B2 ;  /* 0x0000000000027941 */ /* 0x000fea0003800200 */
.L_x_24:
        /* <DEDUP_REMOVED lines=11> */
[----:B------:R-:W-:Y:S01]  /*1ac0*/  MOV R3, R11 ;  /* 0x0000000b00037202 */ /* 0x000fe20000000f00 */
[----:B------:R-:W-:Y:S01]  /*1ad0*/  IMAD.MOV.U32 R0, RZ, RZ, R10 ;  /* 0x000000ffff007224 */ /* 0x000fe200078e000a */
[----:B------:R-:W-:-:S07]  /*1ae0*/  MOV R2, 0x1b00 ;  /* 0x00001b0000027802 */ /* 0x000fce0000000f00 */
[----:B------:R-:W-:Y:S05]  /*1af0*/  CALL.REL.NOINC `($__internal_0_$__cuda_sm3x_div_rn_noftz_f32_slowpath) ;  /* 0x0000002000087944 */ /* 0x000fea0003c00000 */
[----:B------:R-:W-:-:S07]  /*1b00*/  MOV R3, R5 ;  /* 0x0000000500037202 */ /* 0x000fce0000000f00 */
.L_x_27:
[----:B------:R-:W-:Y:S05]  /*1b10*/  BSYNC.RECONVERGENT B2 ;  /* 0x0000000000027941 */ /* 0x000fea0003800200 */
.L_x_26:
        /* <DEDUP_REMOVED lines=15> */
.L_x_29:
[----:B------:R-:W-:Y:S05]  /*1c10*/  BSYNC.RECONVERGENT B2 ;  /* 0x0000000000027941 */ /* 0x000fea0003800200 */
.L_x_28:
        /* <DEDUP_REMOVED lines=11> */
[----:B------:R-:W-:Y:S02]  /*1cd0*/  MOV R3, R11 ;  /* 0x0000000b00037202 */ /* 0x000fe40000000f00 */
[----:B------:R-:W-:Y:S02]  /*1ce0*/  MOV R0, R10 ;  /* 0x0000000a00007202 */ /* 0x000fe40000000f00 */
[----:B------:R-:W-:-:S07]  /*1cf0*/  MOV R2, 0x1d10 ;  /* 0x00001d1000027802 */ /* 0x000fce0000000f00 */
[----:B------:R-:W-:Y:S05]  /*1d00*/  CALL.REL.NOINC `($__internal_0_$__cuda_sm3x_div_rn_noftz_f32_slowpath) ;  /* 0x0000001c00847944 */ /* 0x000fea0003c00000 */
[----:B------:R-:W-:-:S07]  /*1d10*/  IMAD.MOV.U32 R3, RZ, RZ, R5 ;  /* 0x000000ffff037224 */ /* 0x000fce00078e0005 */
.L_x_31:
[----:B------:R-:W-:Y:S05]  /*1d20*/  BSYNC.RECONVERGENT B2 ;  /* 0x0000000000027941 */ /* 0x000fea0003800200 */
.L_x_30:
        /* <DEDUP_REMOVED lines=15> */
.L_x_33:
[----:B------:R-:W-:Y:S05]  /*1e20*/  BSYNC.RECONVERGENT B2 ;  /* 0x0000000000027941 */ /* 0x000fea0003800200 */
.L_x_32:
        /* <DEDUP_REMOVED lines=16> */
.L_x_35:
[----:B------:R-:W-:Y:S05]  /*1f30*/  BSYNC.RECONVERGENT B2 ;  /* 0x0000000000027941 */ /* 0x000fea0003800200 */
.L_x_34:
        /* <DEDUP_REMOVED lines=15> */
.L_x_37:
[----:B------:R-:W-:Y:S05]  /*2030*/  BSYNC.RECONVERGENT B2 ;  /* 0x0000000000027941 */ /* 0x000fea0003800200 */
.L_x_36:
        /* <DEDUP_REMOVED lines=16> */
.L_x_39:
[----:B------:R-:W-:Y:S05]  /*2140*/  BSYNC.RECONVERGENT B2 ;  /* 0x0000000000027941 */ /* 0x000fea0003800200 */
.L_x_38:
        /* <DEDUP_REMOVED lines=15> */
.L_x_41:
[----:B------:R-:W-:Y:S05]  /*2240*/  BSYNC.RECONVERGENT B2 ;  /* 0x0000000000027941 */ /* 0x000fea0003800200 */
.L_x_40:
        /* <DEDUP_REMOVED lines=16> */
.L_x_43:
[----:B------:R-:W-:Y:S05]  /*2350*/  BSYNC.RECONVERGENT B2 ;  /* 0x0000000000027941 */ /* 0x000fea0003800200 */
.L_x_42:
        /* <DEDUP_REMOVED lines=15> */
.L_x_45:
[----:B------:R-:W-:Y:S05]  /*2450*/  BSYNC.RECONVERGENT B2 ;  /* 0x0000000000027941 */ /* 0x000fea0003800200 */
.L_x_44:
        /* <DEDUP_REMOVED lines=16> */
.L_x_47:
[----:B------:R-:W-:Y:S05]  /*2560*/  BSYNC.RECONVERGENT B2 ;  /* 0x0000000000027941 */ /* 0x000fea0003800200 */
.L_x_46:
        /* <DEDUP_REMOVED lines=15> */
.L_x_49:
[----:B------:R-:W-:Y:S05]  /*2660*/  BSYNC.RECONVERGENT B2 ;  /* 0x0000000000027941 */ /* 0x000fea0003800200 */
.L_x_48:
        /* <DEDUP_REMOVED lines=16> */
.L_x_51:
[----:B------:R-:W-:Y:S05]  /*2770*/  BSYNC.RECONVERGENT B2 ;  /* 0x0000000000027941 */ /* 0x000fea0003800200 */
.L_x_50:
[----:B------:R0:W-:Y:S01]  /*2780*/  STG.E desc[UR10][R8.64+0x1c], R3 ;  /* 0x00001c0308007986 */ /* 0x0001e2000c10190a */
[----:B------:R-:W-:Y:S01]  /*2790*/  IADD3 R16, PT, PT, R16, 0x10, RZ ;  /* 0x0000001010107810 */ /* 0x000fe20007ffe0ff */
[----:B------:R-:W-:-:S03]  /*27a0*/  VIADD R17, R17, 0x10 ;  /* 0x0000001011117836 */ /* 0x000fc60000000000 */
[----:B------:R-:W-:-:S13]  /*27b0*/  ISETP.NE.AND P0, PT, R16, RZ, PT ;  /* 0x000000ff1000720c */ /* 0x000fda0003f05270 */
[----:B0-----:R-:W-:Y:S05]  /*27c0*/  @P0 BRA `(.L_x_52) ;  /* 0xffffffec00d00947 */ /* 0x001fea000383ffff */
.L_x_19:
[----:B------:R-:W-:-:S13]  /*27d0*/  ISETP.NE.AND P0, PT, R18, RZ, PT ;  /* 0x000000ff1200720c */ /* 0x000fda0003f05270 */
[----:B------:R-:W-:Y:S05]  /*27e0*/  @!P0 EXIT ;  /* 0x000000000000894d */ /* 0x000fea0003800000 */
[----:B---34-:R-:W0:Y:S01]  /*27f0*/  LDC R8, c[0x0][0x388] ;  /* 0x0000e200ff087b82 */ /* 0x018e220000000800 */
[----:B------:R-:W-:Y:S02]  /*2800*/  ISETP.GE.U32.AND P0, PT, R18, 0x8, PT ;  /* 0x000000081200780c */ /* 0x000fe40003f06070 */
[----:B0-----:R-:W-:-:S11]  /*2810*/  LOP3.LUT R8, R8, 0x7, RZ, 0xc0, !PT ;  /* 0x0000000708087812 */ /* 0x001fd600078ec0ff */
[----:B------:R-:W-:Y:S05]  /*2820*/  @!P0 BRA `(.L_x_53) ;  /* 0x0000000800208947 */ /* 0x000fea0003800000 */
[----:B------:R-:W0:Y:S01]  /*2830*/  LDC.64 R14, c[0x0][0x398] ;  /* 0x0000e600ff0e7b82 */ /* 0x000e220000000a00 */
[----:B------:R-:W-:-:S05]  /*2840*/  IADD3 R3, PT, PT, R6, R7, RZ ;  /* 0x0000000706037210 */ /* 0x000fca0007ffe0ff */
[----:B0-----:R-:W-:-:S05]  /*2850*/  IMAD.WIDE R14, R3, 0x4, R14 ;  /* 0x00000004030e7825 */ /* 0x001fca00078e020e */
        /* <DEDUP_REMOVED lines=11> */
[----:B------:R-:W-:Y:S02]  /*2910*/  MOV R0, R10 ;  /* 0x0000000a00007202 */ /* 0x000fe40000000f00 */
[----:B------:R-:W-:-:S07]  /*2920*/  MOV R2, 0x2940 ;  /* 0x0000294000027802 */ /* 0x000fce0000000f00 */
[----:B------:R-:W-:Y:S05]  /*2930*/  CALL.REL.NOINC `($__internal_0_$__cuda_sm3x_div_rn_noftz_f32_slowpath) ;  /* 0x0000001000787944 */ /* 0x000fea0003c00000 */
[----:B------:R-:W-:-:S07]  /*2940*/  IMAD.MOV.U32 R3, RZ, RZ, R5 ;  /* 0x000000ffff037224 */ /* 0x000fce00078e0005 */
.L_x_55:
[----:B------:R-:W-:Y:S05]  /*2950*/  BSYNC.RECONVERGENT B2 ;  /* 0x0000000000027941 */ /* 0x000fea0003800200 */
.L_x_54:
        /* <DEDUP_REMOVED lines=15> */
.L_x_57:
[----:B------:R-:W-:Y:S05]  /*2a50*/  BSYNC.RECONVERGENT B2 ;  /* 0x0000000000027941 */ /* 0x000fea0003800200 */
.L_x_56:
        /* <DEDUP_REMOVED lines=16> */
.L_x_59:
[----:B------:R-:W-:Y:S05]  /*2b60*/  BSYNC.RECONVERGENT B2 ;  /* 0x0000000000027941 */ /* 0x000fea0003800200 */
.L_x_58:
        /* <DEDUP_REMOVED lines=15> */
.L_x_61:
[----:B------:R-:W-:Y:S05]  /*2c60*/  BSYNC.RECONVERGENT B2 ;  /* 0x0000000000027941 */ /* 0x000fea0003800200 */
.L_x_60:
        /* <DEDUP_REMOVED lines=16> */
.L_x_63:
[----:B------:R-:W-:Y:S05]  /*2d70*/  BSYNC.RECONVERGENT B2 ;  /* 0x0000000000027941 */ /* 0x000fea0003800200 */
.L_x_62:
        /* <DEDUP_REMOVED lines=15> */
.L_x_65:
[----:B------:R-:W-:Y:S05]  /*2e70*/  BSYNC.RECONVERGENT B2 ;  /* 0x0000000000027941 */ /* 0x000fea0003800200 */
.L_x_64:
        /* <DEDUP_REMOVED lines=15> */
[----:B------:R-:W-:-:S07]  /*2f70*/  MOV R3, R5 ;  /* 0x0000000500037202 */ /* 0x000fce0000000f00 */
.L_x_67:
[----:B------:R-:W-:Y:S05]  /*2f80*/  BSYNC.RECONVERGENT B2 ;  /* 0x0000000000027941 */ /* 0x000fea0003800200 */
.L_x_66:
        /* <DEDUP_REMOVED lines=15> */
.L_x_69:
[----:B------:R-:W-:Y:S05]  /*3080*/  BSYNC.RECONVERGENT B2 ;  /* 0x0000000000027941 */ /* 0x000fea0003800200 */
.L_x_68:
[----:B------:R0:W-:Y:S01]  /*3090*/  STG.E desc[UR10][R14.64+0x1c], R5 ;  /* 0x00001c050e007986 */ /* 0x0001e2000c10190a */
[----:B------:R-:W-:-:S07]  /*30a0*/  IADD3 R7, PT, PT, R7, 0x8, RZ ;  /* 0x0000000807077810 */ /* 0x000fce0007ffe0ff */
.L_x_53:
[----:B------:R-:W-:-:S13]  /*30b0*/  ISETP.NE.AND P0, PT, R8, RZ, PT ;  /* 0x000000ff0800720c */ /* 0x000fda0003f05270 */
[----:B------:R-:W-:Y:S05]  /*30c0*/  @!P0 EXIT ;  /* 0x000000000000894d */ /* 0x000fea0003800000 */
[----:B0-----:R-:W0:Y:S01]  /*30d0*/  LDC R14, c[0x0][0x388] ;  /* 0x0000e200ff0e7b82 */ /* 0x001e220000000800 */
        /* <DEDUP_REMOVED lines=16> */
[----:B------:R-:W-:Y:S01]  /*31e0*/  IMAD.MOV.U32 R3, RZ, RZ, R5 ;  /* 0x000000ffff037224 */ /* 0x000fe200078e0005 */
[----:B------:R-:W-:Y:S02]  /*31f0*/  MOV R0, R10 ;  /* 0x0000000a00007202 */ /* 0x000fe40000000f00 */
[----:B------:R-:W-:-:S07]  /*3200*/  MOV R2, 0x3220 ;  /* 0x0000322000027802 */ /* 0x000fce0000000f00 */
[----:B------:R-:W-:Y:S05]  /*3210*/  CALL.REL.NOINC `($__internal_0_$__cuda_sm3x_div_rn_noftz_f32_slowpath) ;  /* 0x0000000800407944 */ /* 0x000fea0003c00000 */
[----:B------:R-:W-:-:S07]  /*3220*/  MOV R3, R5 ;  /* 0x0000000500037202 */ /* 0x000fce0000000f00 */
.L_x_72:
[----:B------:R-:W-:Y:S05]  /*3230*/  BSYNC.RECONVERGENT B2 ;  /* 0x0000000000027941 */ /* 0x000fea0003800200 */
.L_x_71:
        /* <DEDUP_REMOVED lines=15> */
.L_x_74:
[----:B------:R-:W-:Y:S05]  /*3330*/  BSYNC.RECONVERGENT B2 ;  /* 0x0000000000027941 */ /* 0x000fea0003800200 */
.L_x_73:
        /* <DEDUP_REMOVED lines=16> */
.L_x_76:
[----:B------:R-:W-:Y:S05]  /*3440*/  BSYNC.RECONVERGENT B2 ;  /* 0x0000000000027941 */ /* 0x000fea0003800200 */
.L_x_75:
        /* <DEDUP_REMOVED lines=15> */
.L_x_78:
[----:B------:R-:W-:Y:S05]  /*3540*/  BSYNC.RECONVERGENT B2 ;  /* 0x0000000000027941 */ /* 0x000fea0003800200 */
.L_x_77:
[----:B------:R0:W-:Y:S01]  /*3550*/  STG.E desc[UR10][R8.64+0xc], R5 ;  /* 0x00000c0508007986 */ /* 0x0001e2000c10190a */
[----:B------:R-:W-:-:S07]  /*3560*/  IADD3 R7, PT, PT, R7, 0x4, RZ ;  /* 0x0000000407077810 */ /* 0x000fce0007ffe0ff */
.L_x_70:
[----:B------:R-:W-:-:S13]  /*3570*/  ISETP.NE.AND P0, PT, R14, RZ, PT ;  /* 0x000000ff0e00720c */ /* 0x000fda0003f05270 */
[----:B------:R-:W-:Y:S05]  /*3580*/  @!P0 EXIT ;  /* 0x000000000000894d */ /* 0x000fea0003800000 */
[----:B0-----:R-:W0:Y:S01]  /*3590*/  LDC.64 R8, c[0x0][0x398] ;  /* 0x0000e600ff087b82 */ /* 0x001e220000000a00 */
[----:B------:R-:W-:Y:S01]  /*35a0*/  IADD3 R15, PT, PT, R6, R7, RZ ;  /* 0x00000007060f7210 */ /* 0x000fe20007ffe0ff */
[----:B------:R-:W-:-:S07]  /*35b0*/  IMAD.MOV R14, RZ, RZ, -R14 ;  /* 0x000000ffff0e7224 */ /* 0x000fce00078e0a0e */
.L_x_81:
[----:B01----:R-:W-:-:S05]  /*35c0*/  IMAD.WIDE R6, R15, 0x4, R8 ;  /* 0x000000040f067825 */ /* 0x003fca00078e0208 */
[----:B------:R-:W2:Y:S01]  /*35d0*/  LDG.E R5, desc[UR10][R6.64] ;  /* 0x0000000a06057981 */ /* 0x000ea2000c1e1900 */
[----:B------:R-:W0:Y:S01]  /*35e0*/  MUFU.RCP R3, R10 ;  /* 0x0000000a00037308 */ /* 0x000e220000001000 */
[----:B------:R-:W-:Y:S01]  /*35f0*/  IADD3 R14, PT, PT, R14, 0x1, RZ ;  /* 0x000000010e0e7810 */ /* 0x000fe20007ffe0ff */
[----:B------:R-:W-:Y:S03]  /*3600*/  BSSY.RECONVERGENT B2, `(.L_x_79) ;  /* 0x000000e000027945 */ /* 0x000fe60003800200 */
[----:B------:R-:W-:Y:S01]  /*3610*/  ISETP.NE.AND P2, PT, R14, RZ, PT ;  /* 0x000000ff0e00720c */ /* 0x000fe20003f45270 */
[----:B0-----:R-:W-:-:S04]  /*3620*/  FFMA R0, -R10, R3, 1 ;  /* 0x3f8000000a007423 */ /* 0x001fc80000000103 */
[----:B------:R-:W-:Y:S01]  /*3630*/  FFMA R0, R3, R0, R3 ;  /* 0x0000000003007223 */ /* 0x000fe20000000003 */
[----:B--2---:R-:W0:Y:S03]  /*3640*/  FCHK P0, R5, R10 ;  /* 0x0000000a05007302 */ /* 0x004e260000000000 */
        /* <DEDUP_REMOVED lines=9> */
.L_x_80:
[----:B------:R-:W-:Y:S05]  /*36e0*/  BSYNC.RECONVERGENT B2 ;  /* 0x0000000000027941 */ /* 0x000fea0003800200 */
.L_x_79:
[----:B------:R1:W-:Y:S01]  /*36f0*/  STG.E desc[UR10][R6.64], R3 ;  /* 0x0000000306007986 */ /* 0x0003e2000c10190a */
[----:B------:R-:W-:Y:S01]  /*3700*/  IADD3 R15, PT, PT, R15, 0x1, RZ ;  /* 0x000000010f0f7810 */ /* 0x000fe20007ffe0ff */
[----:B------:R-:W-:Y:S06]  /*3710*/  @P2 BRA `(.L_x_81) ;  /* 0xfffffffc00a82947 */ /* 0x000fec000383ffff */
[----:B------:R-:W-:Y:S05]  /*3720*/  EXIT ;  /* 0x000000000000794d */ /* 0x000fea0003800000 */
.L_x_18:
[----:B------:R-:W5:Y:S02]  /*3730*/  LDC R2, c[0x0][0x388] ;  /* 0x0000e200ff027b82 */ /* 0x000f640000000800 */
[----:B-----5:R-:W-:-:S13]  /*3740*/  ISETP.GE.AND P0, PT, R2, 0x1, PT ;  /* 0x000000010200780c */ /* 0x020fda0003f06270 */
[----:B------:R-:W-:Y:S05]  /*3750*/  @!P0 EXIT ;  /* 0x000000000000894d */ /* 0x000fea0003800000 */
[----:B------:R-:W5:Y:S01]  /*3760*/  LDCU UR4, c[0x0][0x384] ;  /* 0x00007080ff0477ac */ /* 0x000f620008000800 */
[C---:B------:R-:W-:Y:S02]  /*3770*/  IADD3 R4, PT, PT, R2.reuse, -0x1, RZ ;  /* 0xffffffff02047810 */ /* 0x040fe40007ffe0ff */
[----:B012---:R-:W-:Y:S02]  /*3780*/  LOP3.LUT R6, R2, 0x7, RZ, 0xc0, !PT ;  /* 0x0000000702067812 */ /* 0x007fe400078ec0ff */
[----:B------:R-:W-:Y:S02]  /*3790*/  ISETP.GE.U32.AND P0, PT, R4, 0x7, PT ;  /* 0x000000070400780c */ /* 0x000fe40003f06070 */
[----:B------:R-:W-:Y:S01]  /*37a0*/  ISETP.NE.AND P1, PT, R6, RZ, PT ;  /* 0x000000ff0600720c */ /* 0x000fe20003f25270 */
[----:B-----5:R-:W-:Y:S02]  /*37b0*/  IMAD R3, R0, UR4, R3 ;  /* 0x0000000400037c24 */ /* 0x020fe4000f8e0203 */
[----:B------:R-:W-:-:S02]  /*37c0*/  HFMA2 R0, -RZ, RZ, 0, 0 ;  /* 0x00000000ff007431 */ /* 0x000fc400000001ff */
[----:B------:R-:W-:-:S06]  /*37d0*/  IMAD R7, R3, R2, RZ ;  /* 0x0000000203077224 */ /* 0x000fcc00078e02ff */
[----:B------:R-:W-:Y:S05]  /*37e0*/  @!P0 BRA `(.L_x_82) ;  /* 0x0000000000548947 */ /* 0x000fea0003800000 */
[----:B------:R-:W0:Y:S01]  /*37f0*/  LDCU.64 UR4, c[0x0][0x398] ;  /* 0x00007300ff0477ac */ /* 0x000e220008000a00 */
[----:B------:R-:W-:Y:S01]  /*3800*/  LOP3.LUT R0, R2, 0x7ffffff8, RZ, 0xc0, !PT ;  /* 0x7ffffff802007812 */ /* 0x000fe200078ec0ff */
[----:B------:R-:W-:-:S03]  /*3810*/  IMAD.MOV.U32 R5, RZ, RZ, R7 ;  /* 0x000000ffff057224 */ /* 0x000fc600078e0007 */
[----:B------:R-:W-:Y:S01]  /*3820*/  IADD3 R4, PT, PT, -R0, RZ, RZ ;  /* 0x000000ff00047210 */ /* 0x000fe20007ffe1ff */
[----:B0-----:R-:W-:-:S04]  /*3830*/  UIADD3 UR4, UP0, UPT, UR4, 0x10, URZ ;  /* 0x0000001004047890 */ /* 0x001fc8000ff1e0ff */
[----:B------:R-:W-:-:S12]  /*3840*/  UIADD3.X UR5, UPT, UPT, URZ, UR5, URZ, UP0, !UPT ;  /* 0x00000005ff057290 */ /* 0x000fd800087fe4ff */
.L_x_83:
[----:B0-----:R-:W-:Y:S01]  /*3850*/  MOV R2, UR4 ;  /* 0x0000000400027c02 */ /* 0x001fe20008000f00 */
[----:B------:R-:W-:Y:S01]  /*3860*/  VIADD R4, R4, 0x8 ;  /* 0x0000000804047836 */ /* 0x000fe20000000000 */
[----:B------:R-:W-:-:S04]  /*3870*/  MOV R3, UR5 ;  /* 0x0000000500037c02 */ /* 0x000fc80008000f00 */
[----:B------:R-:W-:Y:S01]  /*3880*/  ISETP.NE.AND P0, PT, R4, RZ, PT ;  /* 0x000000ff0400720c */ /* 0x000fe20003f05270 */
[C---:B------:R-:W-:Y:S01]  /*3890*/  IMAD.WIDE R2, R5.reuse, 0x4, R2 ;  /* 0x0000000405027825 */ /* 0x040fe200078e0202 */
[----:B------:R-:W-:-:S04]  /*38a0*/  IADD3 R5, PT, PT, R5, 0x8, RZ ;  /* 0x0000000805057810 */ /* 0x000fc80007ffe0ff */
        /* <DEDUP_REMOVED lines=9> */
.L_x_82:
[----:B------:R-:W-:Y:S05]  /*3940*/  @!P1 EXIT ;  /* 0x000000000000994d */ /* 0x000fea0003800000 */
[----:B------:R-:W3:Y:S01]  /*3950*/  LDC R4, c[0x0][0x388] ;  /* 0x0000e200ff047b82 */ /* 0x000ee20000000800 */
[----:B------:R-:W-:Y:S02]  /*3960*/  ISETP.GE.U32.AND P0, PT, R6, 0x4, PT ;  /* 0x000000040600780c */ /* 0x000fe40003f06070 */
[----:B---34-:R-:W-:-:S04]  /*3970*/  LOP3.LUT R8, R4, 0x3, RZ, 0xc0, !PT ;  /* 0x0000000304087812 */ /* 0x018fc800078ec0ff */
[----:B------:R-:W-:-:S07]  /*3980*/  ISETP.NE.AND P1, PT, R8, RZ, PT ;  /* 0x000000ff0800720c */ /* 0x000fce0003f25270 */
[----:B------:R-:W-:Y:S06]  /*3990*/  @!P0 BRA `(.L_x_84) ;  /* 0x0000000000208947 */ /* 0x000fec0003800000 */
[----:B0-----:R-:W0:Y:S01]  /*39a0*/  LDC.64 R2, c[0x0][0x398] ;  /* 0x0000e600ff027b82 */ /* 0x001e220000000a00 */
[----:B------:R-:W-:Y:S02]  /*39b0*/  IADD3 R5, PT, PT, R7, R0, RZ ;  /* 0x0000000007057210 */ /* 0x000fe40007ffe0ff */
[----:B------:R-:W-:-:S03]  /*39c0*/  IADD3 R0, PT, PT, R0, 0x4, RZ ;  /* 0x0000000400007810 */ /* 0x000fc60007ffe0ff */
[----:B0-----:R-:W-:-:S05]  /*39d0*/  IMAD.WIDE R2, R5, 0x4, R2 ;  /* 0x0000000405027825 */ /* 0x001fca00078e0202 */
[----:B------:R1:W-:Y:S04]  /*39e0*/  STG.E desc[UR10][R2.64], RZ ;  /* 0x000000ff02007986 */ /* 0x0003e8000c10190a */
[----:B------:R1:W-:Y:S04]  /*39f0*/  STG.E desc[UR10][R2.64+0x4], RZ ;  /* 0x000004ff02007986 */ /* 0x0003e8000c10190a */
[----:B------:R1:W-:Y:S04]  /*3a00*/  STG.E desc[UR10][R2.64+0x8], RZ ;  /* 0x000008ff02007986 */ /* 0x0003e8000c10190a */
[----:B------:R1:W-:Y:S02]  /*3a10*/  STG.E desc[UR10][R2.64+0xc], RZ ;  /* 0x00000cff02007986 */ /* 0x0003e4000c10190a */
.L_x_84:
[----:B------:R-:W-:Y:S05]  /*3a20*/  @!P1 EXIT ;  /* 0x000000000000994d */ /* 0x000fea0003800000 */
[----:B------:R-:W-:Y:S02]  /*3a30*/  ISETP.NE.AND P0, PT, R8, 0x1, PT ;  /* 0x000000010800780c */ /* 0x000fe40003f05270 */
[----:B------:R-:W-:-:S04]  /*3a40*/  LOP3.LUT R4, R4, 0x1, RZ, 0xc0, !PT ;  /* 0x0000000104047812 */ /* 0x000fc800078ec0ff */
[----:B------:R-:W-:-:S07]  /*3a50*/  ISETP.NE.U32.AND P1, PT, R4, 0x1, PT ;  /* 0x000000010400780c */ /* 0x000fce0003f25070 */
[----:B01----:R-:W0:Y:S01]  /*3a60*/  @P0 LDC.64 R2, c[0x0][0x398] ;  /* 0x0000e600ff020b82 */ /* 0x003e220000000a00 */
[----:B------:R-:W-:-:S04]  /*3a70*/  @P0 IMAD.IADD R5, R7, 0x1, R0 ;  /* 0x0000000107050824 */ /* 0x000fc800078e0200 */
[----:B0-----:R-:W-:-:S05]  /*3a80*/  @P0 IMAD.WIDE R2, R5, 0x4, R2 ;  /* 0x0000000405020825 */ /* 0x001fca00078e0202 */
[----:B------:R0:W-:Y:S04]  /*3a90*/  @P0 STG.E desc[UR10][R2.64], RZ ;  /* 0x000000ff02000986 */ /* 0x0001e8000c10190a */
[----:B------:R0:W-:Y:S01]  /*3aa0*/  @P0 STG.E desc[UR10][R2.64+0x4], RZ ;  /* 0x000004ff02000986 */ /* 0x0001e2000c10190a */
[----:B------:R-:W-:Y:S05]  /*3ab0*/  @P1 EXIT ;  /* 0x000000000000194d */ /* 0x000fea0003800000 */
[----:B0-----:R-:W0:Y:S01]  /*3ac0*/  LDC.64 R2, c[0x0][0x398] ;  /* 0x0000e600ff027b82 */ /* 0x001e220000000a00 */
[----:B------:R-:W-:-:S04]  /*3ad0*/  @P0 IADD3 R0, PT, PT, R0, 0x2, RZ ;  /* 0x0000000200000810 */ /* 0x000fc80007ffe0ff */
[----:B------:R-:W-:-:S05]  /*3ae0*/  IADD3 R5, PT, PT, R7, R0, RZ ;  /* 0x0000000007057210 */ /* 0x000fca0007ffe0ff */
[----:B0-----:R-:W-:-:S05]  /*3af0*/  IMAD.WIDE R2, R5, 0x4, R2 ;  /* 0x0000000405027825 */ /* 0x001fca00078e0202 */
[----:B------:R-:W-:Y:S01]  /*3b00*/  STG.E desc[UR10][R2.64], RZ ;  /* 0x000000ff02007986 */ /* 0x000fe2000c10190a */
[----:B------:R-:W-:Y:S05]  /*3b10*/  EXIT ;  /* 0x000000000000794d */ /* 0x000fea0003800000 */
        .weak           $__internal_0_$__cuda_sm3x_div_rn_noftz_f32_slowpath
        .type           $__internal_0_$__cuda_sm3x_div_rn_noftz_f32_slowpath,@function
        .size           $__internal_0_$__cuda_sm3x_div_rn_noftz_f32_slowpath,(.L_x_97 - $__internal_0_$__cuda_sm3x_div_rn_noftz_f32_slowpath)
$__internal_0_$__cuda_sm3x_div_rn_noftz_f32_slowpath:
[----:B------:R-:W-:Y:S01]  /*3b20*/  SHF.R.U32.HI R4, RZ, 0x17, R0 ;  /* 0x00000017ff047819 */ /* 0x000fe20000011600 */
[----:B------:R-:W-:Y:S01]  /*3b30*/  BSSY.RECONVERGENT B0, `(.L_x_85) ;  /* 0x0000062000007945 */ /* 0x000fe20003800200 */
[----:B------:R-:W-:Y:S02]  /*3b40*/  SHF.R.U32.HI R11, RZ, 0x17, R3 ;  /* 0x00000017ff0b7819 */ /* 0x000fe40000011603 */
[----:B------:R-:W-:Y:S02]  /*3b50*/  LOP3.LUT R4, R4, 0xff, RZ, 0xc0, !PT ;  /* 0x000000ff04047812 */ /* 0x000fe400078ec0ff */
[----:B------:R-:W-:Y:S02]  /*3b60*/  LOP3.LUT R11, R11, 0xff, RZ, 0xc0, !PT ;  /* 0x000000ff0b0b7812 */ /* 0x000fe400078ec0ff */
[----:B------:R-:W-:-:S03]  /*3b70*/  IADD3 R12, PT, PT, R4, -0x1, RZ ;  /* 0xffffffff040c7810 */ /* 0x000fc60007ffe0ff */
[----:B------:R-:W-:Y:S01]  /*3b80*/  VIADD R13, R11, 0xffffffff ;  /* 0xffffffff0b0d7836 */ /* 0x000fe20000000000 */
[----:B------:R-:W-:-:S04]  /*3b90*/  ISETP.GT.U32.AND P0, PT, R12, 0xfd, PT ;  /* 0x000000fd0c00780c */ /* 0x000fc80003f04070 */
[----:B------:R-:W-:-:S13]  /*3ba0*/  ISETP.GT.U32.OR P0, PT, R13, 0xfd, P0 ;  /* 0x000000fd0d00780c */ /* 0x000fda0000704470 */
[----:B------:R-:W-:Y:S01]  /*3bb0*/  @!P0 MOV R5, RZ ;  /* 0x000000ff00058202 */ /* 0x000fe20000000f00 */
[----:B------:R-:W-:Y:S06]  /*3bc0*/  @!P0 BRA `(.L_x_86) ;  /* 0x00000000005c8947 */ /* 0x000fec0003800000 */
[----:B------:R-:W-:Y:S02]  /*3bd0*/  FSETP.GTU.FTZ.AND P0, PT, |R3|, +INF , PT ;  /* 0x7f8000000300780b */ /* 0x000fe40003f1c200 */
[----:B------:R-:W-:-:S04]  /*3be0*/  FSETP.GTU.FTZ.AND P1, PT, |R0|, +INF , PT ;  /* 0x7f8000000000780b */ /* 0x000fc80003f3c200 */
[----:B------:R-:W-:-:S13]  /*3bf0*/  PLOP3.LUT P0, PT, P0, P1, PT, 0xf8, 0x8f ;  /* 0x00000000008f781c */ /* 0x000fda0000703f70 */
[----:B------:R-:W-:Y:S05]  /*3c00*/  @P0 BRA `(.L_x_87) ;  /* 0x00000004004c0947 */ /* 0x000fea0003800000 */
[----:B------:R-:W-:-:S13]  /*3c10*/  LOP3.LUT P0, RZ, R0, 0x7fffffff, R3, 0xc8, !PT ;  /* 0x7fffffff00ff7812 */ /* 0x000fda000780c803 */
[----:B------:R-:W-:Y:S05]  /*3c20*/  @!P0 BRA `(.L_x_88) ;  /* 0x00000004003c8947 */ /* 0x000fea0003800000 */
[C---:B------:R-:W-:Y:S02]  /*3c30*/  FSETP.NEU.FTZ.AND P0, PT, |R3|.reuse, +INF , PT ;  /* 0x7f8000000300780b */ /* 0x040fe40003f1d200 */
[----:B------:R-:W-:Y:S02]  /*3c40*/  FSETP.NEU.FTZ.AND P3, PT, |R0|, +INF , PT ;  /* 0x7f8000000000780b */ /* 0x000fe40003f7d200 */
[----:B------:R-:W-:-:S11]  /*3c50*/  FSETP.NEU.FTZ.AND P1, PT, |R3|, +INF , PT ;  /* 0x7f8000000300780b */ /* 0x000fd60003f3d200 */
[----:B------:R-:W-:Y:S05]  /*3c60*/  @!P3 BRA !P0, `(.L_x_88) ;  /* 0x00000004002cb947 */ /* 0x000fea0004000000 */
[----:B------:R-:W-:-:S04]  /*3c70*/  LOP3.LUT P0, RZ, R3, 0x7fffffff, RZ, 0xc0, !PT ;  /* 0x7fffffff03ff7812 */ /* 0x000fc8000780c0ff */
[----:B------:R-:W-:-:S13]  /*3c80*/  PLOP3.LUT P0, PT, P3, P0, PT, 0x2f, 0xf2 ;  /* 0x0000000000f2781c */ /* 0x000fda0001f00577 */
[----:B------:R-:W-:Y:S05]  /*3c90*/  @P0 BRA `(.L_x_89) ;  /* 0x0000000400180947 */ /* 0x000fea0003800000 */
[----:B------:R-:W-:-:S04]  /*3ca0*/  LOP3.LUT P0, RZ, R0, 0x7fffffff, RZ, 0xc0, !PT ;  /* 0x7fffffff00ff7812 */ /* 0x000fc8000780c0ff */
[----:B------:R-:W-:-:S13]  /*3cb0*/  PLOP3.LUT P0, PT, P1, P0, PT, 0x2f, 0xf2 ;  /* 0x0000000000f2781c */ /* 0x000fda0000f00577 */
[----:B------:R-:W-:Y:S05]  /*3cc0*/  @P0 BRA `(.L_x_90) ;  /* 0x0000000400000947 */ /* 0x000fea0003800000 */
[----:B------:R-:W-:Y:S02]  /*3cd0*/  ISETP.GE.AND P0, PT, R13, RZ, PT ;  /* 0x000000ff0d00720c */ /* 0x000fe40003f06270 */
[----:B------:R-:W-:-:S11]  /*3ce0*/  ISETP.GE.AND P1, PT, R12, RZ, PT ;  /* 0x000000ff0c00720c */ /* 0x000fd60003f26270 */
[----:B------:R-:W-:Y:S01]  /*3cf0*/  @P0 MOV R5, RZ ;  /* 0x000000ff00050202 */ /* 0x000fe20000000f00 */
[----:B------:R-:W-:Y:S01]  /*3d00*/  @!P0 FFMA R3, R3, 1.84467440737095516160e+19, RZ ;  /* 0x5f80000003038823 */ /* 0x000fe200000000ff */
[----:B------:R-:W-:Y:S01]  /*3d10*/  @!P0 MOV R5, 0xffffffc0 ;  /* 0xffffffc000058802 */ /* 0x000fe20000000f00 */
[----:B------:R-:W-:-:S04]  /*3d20*/  @!P1 FFMA R0, R0, 1.84467440737095516160e+19, RZ ;  /* 0x5f80000000009823 */ /* 0x000fc800000000ff */
[----:B------:R-:W-:-:S07]  /*3d30*/  @!P1 VIADD R5, R5, 0x40 ;  /* 0x0000004005059836 */ /* 0x000fce0000000000 */
.L_x_86:
[----:B------:R-:W-:Y:S01]  /*3d40*/  LEA R13, R4, 0xc0800000, 0x17 ;  /* 0xc0800000040d7811 */ /* 0x000fe200078eb8ff */
[----:B------:R-:W-:Y:S01]  /*3d50*/  BSSY.RECONVERGENT B1, `(.L_x_91) ;  /* 0x0000036000017945 */ /* 0x000fe20003800200 */
[----:B------:R-:W-:Y:S02]  /*3d60*/  IADD3 R11, PT, PT, R11, -0x7f, RZ ;  /* 0xffffff810b0b7810 */ /* 0x000fe40007ffe0ff */
[----:B------:R-:W-:Y:S02]  /*3d70*/  IADD3 R20, PT, PT, -R13, R0, RZ ;  /* 0x000000000d147210 */ /* 0x000fe40007ffe1ff */
[C---:B------:R-:W-:Y:S01]  /*3d80*/  IADD3 R4, PT, PT, R11.reuse, 0x7f, -R4 ;  /* 0x0000007f0b047810 */ /* 0x040fe20007ffe804 */
[----:B------:R-:W-:Y:S01]  /*3d90*/  IMAD R0, R11, -0x800000, R3 ;  /* 0xff8000000b007824 */ /* 0x000fe200078e0203 */
[----:B------:R-:W0:Y:S01]  /*3da0*/  MUFU.RCP R12, R20 ;  /* 0x00000014000c7308 */ /* 0x000e220000001000 */
[----:B------:R-:W-:Y:S01]  /*3db0*/  FADD.FTZ R13, -R20, -RZ ;  /* 0x800000ff140d7221 */ /* 0x000fe20000010100 */
[----:B------:R-:W-:-:S03]  /*3dc0*/  IADD3 R5, PT, PT, R4, R5, RZ ;  /* 0x0000000504057210 */ /* 0x000fc60007ffe0ff */
[----:B0-----:R-:W-:-:S04]  /*3dd0*/  FFMA R19, R12, R13, 1 ;  /* 0x3f8000000c137423 */ /* 0x001fc8000000000d */
[----:B------:R-:W-:-:S04]  /*3de0*/  FFMA R19, R12, R19, R12 ;  /* 0x000000130c137223 */ /* 0x000fc8000000000c */
[----:B------:R-:W-:-:S04]  /*3df0*/  FFMA R12, R0, R19, RZ ;  /* 0x00000013000c7223 */ /* 0x000fc800000000ff */
[----:B------:R-:W-:-:S04]  /*3e00*/  FFMA R3, R13, R12, R0 ;  /* 0x0000000c0d037223 */ /* 0x000fc80000000000 */
[----:B------:R-:W-:-:S04]  /*3e10*/  FFMA R12, R19, R3, R12 ;  /* 0x00000003130c7223 */ /* 0x000fc8000000000c */
[----:B------:R-:W-:-:S04]  /*3e20*/  FFMA R13, R13, R12, R0 ;  /* 0x0000000c0d0d7223 */ /* 0x000fc80000000000 */
[----:B------:R-:W-:-:S05]  /*3e30*/  FFMA R0, R19, R13, R12 ;  /* 0x0000000d13007223 */ /* 0x000fca000000000c */
[----:B------:R-:W-:-:S04]  /*3e40*/  SHF.R.U32.HI R3, RZ, 0x17, R0 ;  /* 0x00000017ff037819 */ /* 0x000fc80000011600 */
[----:B------:R-:W-:-:S05]  /*3e50*/  LOP3.LUT R4, R3, 0xff, RZ, 0xc0, !PT ;  /* 0x000000ff03047812 */ /* 0x000fca00078ec0ff */
[----:B------:R-:W-:-:S05]  /*3e60*/  IMAD.IADD R3, R4, 0x1, R5 ;  /* 0x0000000104037824 */ /* 0x000fca00078e0205 */
[----:B------:R-:W-:-:S04]  /*3e70*/  IADD3 R4, PT, PT, R3, -0x1, RZ ;  /* 0xffffffff03047810 */ /* 0x000fc80007ffe0ff */
[----:B------:R-:W-:-:S13]  /*3e80*/  ISETP.GE.U32.AND P0, PT, R4, 0xfe, PT ;  /* 0x000000fe0400780c */ /* 0x000fda0003f06070 */
[----:B------:R-:W-:Y:S05]  /*3e90*/  @!P0 BRA `(.L_x_92) ;  /* 0x0000000000808947 */ /* 0x000fea0003800000 */
[----:B------:R-:W-:-:S13]  /*3ea0*/  ISETP.GT.AND P0, PT, R3, 0xfe, PT ;  /* 0x000000fe0300780c */ /* 0x000fda0003f04270 */
[----:B------:R-:W-:Y:S05]  /*3eb0*/  @P0 BRA `(.L_x_93) ;  /* 0x00000000006c0947 */ /* 0x000fea0003800000 */
[----:B------:R-:W-:-:S13]  /*3ec0*/  ISETP.GE.AND P0, PT, R3, 0x1, PT ;  /* 0x000000010300780c */ /* 0x000fda0003f06270 */
[----:B------:R-:W-:Y:S05]  /*3ed0*/  @P0 BRA `(.L_x_94) ;  /* 0x0000000000740947 */ /* 0x000fea0003800000 */
[----:B------:R-:W-:Y:S02]  /*3ee0*/  ISETP.GE.AND P0, PT, R3, -0x18, PT ;  /* 0xffffffe80300780c */ /* 0x000fe40003f06270 */
[----:B------:R-:W-:-:S11]  /*3ef0*/  LOP3.LUT R0, R0, 0x80000000, RZ, 0xc0, !PT ;  /* 0x8000000000007812 */ /* 0x000fd600078ec0ff */
[----:B------:R-:W-:Y:S05]  /*3f00*/  @!P0 BRA `(.L_x_94) ;  /* 0x0000000000688947 */ /* 0x000fea0003800000 */
[-CC-:B------:R-:W-:Y:S01]  /*3f10*/  FFMA.RZ R4, R19, R13.reuse, R12.reuse ;  /* 0x0000000d13047223 */ /* 0x180fe2000000c00c */
[----:B------:R-:W-:Y:S01]  /*3f20*/  IADD3 R11, PT, PT, R3, 0x20, RZ ;  /* 0x00000020030b7810 */ /* 0x000fe20007ffe0ff */
[CCC-:B------:R-:W-:Y:S01]  /*3f30*/  FFMA.RP R5, R19.reuse, R13.reuse, R12.reuse ;  /* 0x0000000d13057223 */ /* 0x1c0fe2000000800c */
[----:B------:R-:W-:Y:S01]  /*3f40*/  FFMA.RM R12, R19, R13, R12 ;  /* 0x0000000d130c7223 */ /* 0x000fe2000000400c */
[C---:B------:R-:W-:Y:S02]  /*3f50*/  ISETP.NE.AND P3, PT, R3.reuse, RZ, PT ;  /* 0x000000ff0300720c */ /* 0x040fe40003f65270 */
[----:B------:R-:W-:Y:S02]  /*3f60*/  LOP3.LUT R4, R4, 0x7fffff, RZ, 0xc0, !PT ;  /* 0x007fffff04047812 */ /* 0x000fe400078ec0ff */
[----:B------:R-:W-:Y:S02]  /*3f70*/  ISETP.NE.AND P1, PT, R3, RZ, PT ;  /* 0x000000ff0300720c */ /* 0x000fe40003f25270 */
[----:B------:R-:W-:-:S02]  /*3f80*/  LOP3.LUT R4, R4, 0x800000, RZ, 0xfc, !PT ;  /* 0x0080000004047812 */ /* 0x000fc400078efcff */
[----:B------:R-:W-:Y:S02]  /*3f90*/  IADD3 R3, PT, PT, -R3, RZ, RZ ;  /* 0x000000ff03037210 */ /* 0x000fe40007ffe1ff */
[----:B------:R-:W-:Y:S02]  /*3fa0*/  SHF.L.U32 R11, R4, R11, RZ ;  /* 0x0000000b040b7219 */ /* 0x000fe400000006ff */
[----:B------:R-:W-:Y:S02]  /*3fb0*/  FSETP.NEU.FTZ.AND P0, PT, R5, R12, PT ;  /* 0x0000000c0500720b */ /* 0x000fe40003f1d000 */
[----:B------:R-:W-:Y:S02]  /*3fc0*/  SEL R3, R3, RZ, P3 ;  /* 0x000000ff03037207 */ /* 0x000fe40001800000 */
[----:B------:R-:W-:Y:S02]  /*3fd0*/  ISETP.NE.AND P1, PT, R11, RZ, P1 ;  /* 0x000000ff0b00720c */ /* 0x000fe40000f25270 */
[----:B------:R-:W-:-:S02]  /*3fe0*/  SHF.R.U32.HI R3, RZ, R3, R4 ;  /* 0x00000003ff037219 */ /* 0x000fc40000011604 */
[----:B------:R-:W-:Y:S02]  /*3ff0*/  PLOP3.LUT P0, PT, P0, P1, PT, 0xf8, 0x8f ;  /* 0x00000000008f781c */ /* 0x000fe40000703f70 */
[----:B------:R-:W-:Y:S02]  /*4000*/  SHF.R.U32.HI R5, RZ, 0x1, R3 ;  /* 0x00000001ff057819 */ /* 0x000fe40000011603 */
[----:B------:R-:W-:-:S04]  /*4010*/  SEL R4, RZ, 0x1, !P0 ;  /* 0x00000001ff047807 */ /* 0x000fc80004000000 */
[----:B------:R-:W-:-:S04]  /*4020*/  LOP3.LUT R4, R4, 0x1, R5, 0xf8, !PT ;  /* 0x0000000104047812 */ /* 0x000fc800078ef805 */
[----:B------:R-:W-:-:S05]  /*4030*/  LOP3.LUT R4, R4, R3, RZ, 0xc0, !PT ;  /* 0x0000000304047212 */ /* 0x000fca00078ec0ff */
[----:B------:R-:W-:-:S05]  /*4040*/  IMAD.IADD R5, R5, 0x1, R4 ;  /* 0x0000000105057824 */ /* 0x000fca00078e0204 */
[----:B------:R-:W-:Y:S01]  /*4050*/  LOP3.LUT R0, R5, R0, RZ, 0xfc, !PT ;  /* 0x0000000005007212 */ /* 0x000fe200078efcff */
[----:B------:R-:W-:Y:S06]  /*4060*/  BRA `(.L_x_94) ;  /* 0x0000000000107947 */ /* 0x000fec0003800000 */
.L_x_93:
[----:B------:R-:W-:-:S04]  /*4070*/  LOP3.LUT R0, R0, 0x80000000, RZ, 0xc0, !PT ;  /* 0x8000000000007812 */ /* 0x000fc800078ec0ff */
[----:B------:R-:W-:Y:S01]  /*4080*/  LOP3.LUT R0, R0, 0x7f800000, RZ, 0xfc, !PT ;  /* 0x7f80000000007812 */ /* 0x000fe200078efcff */
[----:B------:R-:W-:Y:S06]  /*4090*/  BRA `(.L_x_94) ;  /* 0x0000000000047947 */ /* 0x000fec0003800000 */
.L_x_92:
[----:B------:R-:W-:-:S07]  /*40a0*/  LEA R0, R5, R0, 0x17 ;  /* 0x0000000005007211 */ /* 0x000fce00078eb8ff */
.L_x_94:
[----:B------:R-:W-:Y:S05]  /*40b0*/  BSYNC.RECONVERGENT B1 ;  /* 0x0000000000017941 */ /* 0x000fea0003800200 */
.L_x_91:
[----:B------:R-:W-:Y:S05]  /*40c0*/  BRA `(.L_x_95) ;  /* 0x0000000000207947 */ /* 0x000fea0003800000 */
.L_x_90:
[----:B------:R-:W-:-:S04]  /*40d0*/  LOP3.LUT R0, R0, 0x80000000, R3, 0x48, !PT ;  /* 0x8000000000007812 */ /* 0x000fc800078e4803 */
[----:B------:R-:W-:Y:S01]  /*40e0*/  LOP3.LUT R0, R0, 0x7f800000, RZ, 0xfc, !PT ;  /* 0x7f80000000007812 */ /* 0x000fe200078efcff */
[----:B------:R-:W-:Y:S06]  /*40f0*/  BRA `(.L_x_95) ;  /* 0x0000000000147947 */ /* 0x000fec0003800000 */
.L_x_89:
[----:B------:R-:W-:Y:S01]  /*4100*/  LOP3.LUT R0, R0, 0x80000000, R3, 0x48, !PT ;  /* 0x8000000000007812 */ /* 0x000fe200078e4803 */
[----:B------:R-:W-:Y:S06]  /*4110*/  BRA `(.L_x_95) ;  /* 0x00000000000c7947 */ /* 0x000fec0003800000 */
.L_x_88:
[----:B------:R-:W0:Y:S01]  /*4120*/  MUFU.RSQ R0, -QNAN ;  /* 0xffc0000000007908 */ /* 0x000e220000001400 */
[----:B------:R-:W-:Y:S05]  /*4130*/  BRA `(.L_x_95) ;  /* 0x0000000000047947 */ /* 0x000fea0003800000 */
.L_x_87:
[----:B------:R-:W-:-:S07]  /*4140*/  FADD.FTZ R0, R3, R0 ;  /* 0x0000000003007221 */ /* 0x000fce0000010000 */
.L_x_95:
[----:B------:R-:W-:Y:S05]  /*4150*/  BSYNC.RECONVERGENT B0 ;  /* 0x0000000000007941 */ /* 0x000fea0003800200 */
.L_x_85:
[----:B------:R-:W-:Y:S01]  /*4160*/  HFMA2 R3, -RZ, RZ, 0, 0 ;  /* 0x00000000ff037431 */ /* 0x000fe200000001ff */
[----:B0-----:R-:W-:-:S03]  /*4170*/  MOV R5, R0 ;  /* 0x0000000000057202 */ /* 0x001fc60000000f00 */
[----:B------:R-:W-:Y:S05]  /*4180*/  RET.REL.NODEC R2 `(_Z22image_smoothing_kernaliiiiPfS_) ;  /* 0xffffffbc029c7950 */ /* 0x000fea0003c3ffff */
.L_x_96:
[----:B------:R-:W-:-:S00]  /*4190*/  BRA `(.L_x_96) ;  /* 0xfffffffc00fc7947 */ /* 0x000fc0000383ffff */
[----:B------:R-:W-:-:S00]  /*41a0*/  NOP ;  /* 0x0000000000007918 */ /* 0x000fc00000000000 */
        /* <DEDUP_REMOVED lines=13> */
.L_x_97:


//--------------------- .nv.shared.reserved.0     --------------------------
	.section	.nv.shared.reserved.0,"aw",@nobits
	.weak		__nv_reservedSMEM_offset_0_alias
	.size		__nv_reservedSMEM_offset_0_alias, 0, 64
	.other		__nv_reservedSMEM_offset_0_alias,@"STO_CUDA_RESERVED_SHARED STV_DEFAULT"
__nv_reservedSMEM_offset_0_alias:
	.zero		0
	.zero		64


//--------------------- .nv.constant0._Z22image_smoothing_kernaliiiiPfS_ --------------------------
	.section	.nv.constant0._Z22image_smoothing_kernaliiiiPfS_,"a",@progbits
	.sectionflags	@""
	.align	4
.nv.constant0._Z22image_smoothing_kernaliiiiPfS_:
	.zero		928


//--------------------- SYMBOLS --------------------------

	.type		.nv.reservedSmem.offset0,@object
	.size		.nv.reservedSmem.offset0,0x4
